//
// Generated by NVIDIA NVVM Compiler
//
// Compiler Build ID: CL-36424714
// Cuda compilation tools, release 13.0, V13.0.88
// Based on NVVM 20.0.0
//

.version 9.0
.target sm_100
.address_size 64

	// .globl	_Z11computeDistiiPiS_
// _ZZ7findMiniiiiPiS_E1R has been demoted
.extern .shared .align 16 .b8 SMem[];

.visible .entry _Z11computeDistiiPiS_(
	.param .u32 _Z11computeDistiiPiS__param_0,
	.param .u32 _Z11computeDistiiPiS__param_1,
	.param .u64 .ptr .align 1 _Z11computeDistiiPiS__param_2,
	.param .u64 .ptr .align 1 _Z11computeDistiiPiS__param_3
)
{
	.reg .pred 	%p<7>;
	.reg .b32 	%r<36>;
	.reg .b64 	%rd<11>;

	ld.param.u32 	%r10, [_Z11computeDistiiPiS__param_0];
	ld.param.u32 	%r35, [_Z11computeDistiiPiS__param_1];
	ld.param.u64 	%rd1, [_Z11computeDistiiPiS__param_2];
	ld.param.u64 	%rd2, [_Z11computeDistiiPiS__param_3];
	mov.u32 	%r1, %ctaid.x;
	mov.u32 	%r2, %ctaid.y;
	mov.u32 	%r3, %tid.x;
	setp.ge.u32 	%p1, %r1, %r2;
	@%p1 bra 	$L__BB0_9;
	mov.u32 	%r34, %ntid.x;
	setp.lt.u32 	%p2, %r34, 2;
	shl.b32 	%r12, %r3, 2;
	mov.u32 	%r13, SMem;
	add.s32 	%r5, %r13, %r12;
	@%p2 bra 	$L__BB0_3;
	cvta.to.global.u64 	%rd3, %rd1;
	mad.lo.s32 	%r14, %r35, %r1, %r3;
	mul.wide.s32 	%rd4, %r14, 4;
	add.s64 	%rd5, %rd3, %rd4;
	ld.global.u32 	%r15, [%rd5];
	mad.lo.s32 	%r16, %r35, %r2, %r3;
	mul.wide.s32 	%rd6, %r16, 4;
	add.s64 	%rd7, %rd3, %rd6;
	ld.global.u32 	%r17, [%rd7];
	sub.s32 	%r18, %r15, %r17;
	mul.lo.s32 	%r19, %r18, %r18;
	st.shared.u32 	[%r5], %r19;
$L__BB0_3:
	bar.sync 	0;
	setp.lt.s32 	%p3, %r35, 2;
	@%p3 bra 	$L__BB0_9;
$L__BB0_4:
	shr.u32 	%r8, %r35, 1;
	setp.ge.u32 	%p4, %r3, %r8;
	@%p4 bra 	$L__BB0_6;
	shl.b32 	%r20, %r8, 2;
	add.s32 	%r21, %r5, %r20;
	ld.shared.u32 	%r22, [%r21];
	ld.shared.u32 	%r23, [%r5];
	add.s32 	%r24, %r23, %r22;
	st.shared.u32 	[%r5], %r24;
$L__BB0_6:
	bar.sync 	0;
	and.b32  	%r25, %r35, 2147483646;
	setp.le.u32 	%p5, %r34, %r25;
	@%p5 bra 	$L__BB0_8;
	shl.b32 	%r26, %r34, 2;
	add.s32 	%r28, %r13, %r26;
	ld.shared.u32 	%r29, [%r28+-4];
	ld.shared.u32 	%r30, [SMem];
	add.s32 	%r31, %r30, %r29;
	st.shared.u32 	[SMem], %r31;
$L__BB0_8:
	shr.u32 	%r34, %r34, 1;
	bar.sync 	0;
	setp.gt.u32 	%p6, %r35, 3;
	mov.u32 	%r35, %r8;
	@%p6 bra 	$L__BB0_4;
$L__BB0_9:
	cvta.to.global.u64 	%rd8, %rd2;
	ld.shared.u32 	%r32, [SMem];
	mad.lo.s32 	%r33, %r10, %r1, %r2;
	mul.wide.s32 	%rd9, %r33, 4;
	add.s64 	%rd10, %rd8, %rd9;
	st.global.u32 	[%rd10], %r32;
	ret;

}
	// .globl	_Z3knniiiPiS_S_
.visible .entry _Z3knniiiPiS_S_(
	.param .u32 _Z3knniiiPiS_S__param_0,
	.param .u32 _Z3knniiiPiS_S__param_1,
	.param .u32 _Z3knniiiPiS_S__param_2,
	.param .u64 .ptr .align 1 _Z3knniiiPiS_S__param_3,
	.param .u64 .ptr .align 1 _Z3knniiiPiS_S__param_4,
	.param .u64 .ptr .align 1 _Z3knniiiPiS_S__param_5
)
{
	.reg .pred 	%p<24>;
	.reg .b16 	%rs<9>;
	.reg .b32 	%r<191>;
	.reg .b64 	%rd<34>;
	// demoted variable
	.shared .align 4 .b8 _ZZ7findMiniiiiPiS_E1R[4000];
	ld.param.u32 	%r31, [_Z3knniiiPiS_S__param_0];
	ld.param.u32 	%r32, [_Z3knniiiPiS_S__param_2];
	ld.param.u64 	%rd8, [_Z3knniiiPiS_S__param_4];
	ld.param.u64 	%rd9, [_Z3knniiiPiS_S__param_5];
	cvta.to.global.u64 	%rd1, %rd9;
	bar.sync 	0;
	setp.lt.s32 	%p1, %r32, 1;
	@%p1 bra 	$L__BB1_33;
	mov.u32 	%r1, %ctaid.x;
	cvta.to.global.u64 	%rd10, %rd8;
	mov.u32 	%r2, %tid.x;
	max.u32 	%r34, %r1, %r2;
	min.u32 	%r35, %r1, %r2;
	mad.lo.s32 	%r36, %r35, %r31, %r34;
	mul.wide.s32 	%rd11, %r36, 4;
	add.s64 	%rd2, %rd10, %rd11;
	shl.b32 	%r37, %r2, 2;
	mov.u32 	%r38, SMem;
	add.s32 	%r3, %r38, %r37;
	mov.u32 	%r39, _ZZ7findMiniiiiPiS_E1R;
	add.s32 	%r4, %r39, %r37;
	shl.b32 	%r40, %r1, 2;
	add.s32 	%r5, %r38, %r40;
	mul.lo.s32 	%r41, %r32, %r1;
	mov.u32 	%r6, %ntid.x;
	cvt.u64.u32 	%rd3, %r41;
	mul.wide.u32 	%rd12, %r41, 4;
	add.s64 	%rd13, %rd12, %rd1;
	add.s64 	%rd4, %rd13, 32;
	mov.b32 	%r184, 0;
	mov.b16 	%rs7, 0;
	mov.u16 	%rs8, %rs7;
$L__BB1_2:
	setp.ne.s32 	%p2, %r2, %r1;
	ld.global.u32 	%r42, [%rd2];
	st.shared.u32 	[%r3], %r42;
	bar.sync 	0;
	st.shared.u32 	[%r4], %r2;
	bar.sync 	0;
	@%p2 bra 	$L__BB1_17;
	mov.b32 	%r43, 100000;
	st.shared.u32 	[%r5], %r43;
	setp.eq.s32 	%p3, %r184, 0;
	@%p3 bra 	$L__BB1_17;
	setp.lt.u32 	%p4, %r184, 16;
	mov.b32 	%r187, 0;
	@%p4 bra 	$L__BB1_7;
	and.b32  	%r187, %r184, 2147483632;
	and.b32  	%r45, %r184, -16;
	neg.s32 	%r185, %r45;
	mov.u64 	%rd33, %rd4;
$L__BB1_6:
	.pragma "nounroll";
	ld.global.u32 	%r46, [%rd33+-32];
	shl.b32 	%r47, %r46, 2;
	add.s32 	%r49, %r38, %r47;
	mov.b32 	%r50, 100000;
	st.shared.u32 	[%r49], %r50;
	ld.global.u32 	%r51, [%rd33+-28];
	shl.b32 	%r52, %r51, 2;
	add.s32 	%r53, %r38, %r52;
	st.shared.u32 	[%r53], %r50;
	ld.global.u32 	%r54, [%rd33+-24];
	shl.b32 	%r55, %r54, 2;
	add.s32 	%r56, %r38, %r55;
	st.shared.u32 	[%r56], %r50;
	ld.global.u32 	%r57, [%rd33+-20];
	shl.b32 	%r58, %r57, 2;
	add.s32 	%r59, %r38, %r58;
	st.shared.u32 	[%r59], %r50;
	ld.global.u32 	%r60, [%rd33+-16];
	shl.b32 	%r61, %r60, 2;
	add.s32 	%r62, %r38, %r61;
	st.shared.u32 	[%r62], %r50;
	ld.global.u32 	%r63, [%rd33+-12];
	shl.b32 	%r64, %r63, 2;
	add.s32 	%r65, %r38, %r64;
	st.shared.u32 	[%r65], %r50;
	ld.global.u32 	%r66, [%rd33+-8];
	shl.b32 	%r67, %r66, 2;
	add.s32 	%r68, %r38, %r67;
	st.shared.u32 	[%r68], %r50;
	ld.global.u32 	%r69, [%rd33+-4];
	shl.b32 	%r70, %r69, 2;
	add.s32 	%r71, %r38, %r70;
	st.shared.u32 	[%r71], %r50;
	ld.global.u32 	%r72, [%rd33];
	shl.b32 	%r73, %r72, 2;
	add.s32 	%r74, %r38, %r73;
	st.shared.u32 	[%r74], %r50;
	ld.global.u32 	%r75, [%rd33+4];
	shl.b32 	%r76, %r75, 2;
	add.s32 	%r77, %r38, %r76;
	st.shared.u32 	[%r77], %r50;
	ld.global.u32 	%r78, [%rd33+8];
	shl.b32 	%r79, %r78, 2;
	add.s32 	%r80, %r38, %r79;
	st.shared.u32 	[%r80], %r50;
	ld.global.u32 	%r81, [%rd33+12];
	shl.b32 	%r82, %r81, 2;
	add.s32 	%r83, %r38, %r82;
	st.shared.u32 	[%r83], %r50;
	ld.global.u32 	%r84, [%rd33+16];
	shl.b32 	%r85, %r84, 2;
	add.s32 	%r86, %r38, %r85;
	st.shared.u32 	[%r86], %r50;
	ld.global.u32 	%r87, [%rd33+20];
	shl.b32 	%r88, %r87, 2;
	add.s32 	%r89, %r38, %r88;
	st.shared.u32 	[%r89], %r50;
	ld.global.u32 	%r90, [%rd33+24];
	shl.b32 	%r91, %r90, 2;
	add.s32 	%r92, %r38, %r91;
	st.shared.u32 	[%r92], %r50;
	ld.global.u32 	%r93, [%rd33+28];
	shl.b32 	%r94, %r93, 2;
	add.s32 	%r95, %r38, %r94;
	st.shared.u32 	[%r95], %r50;
	add.s32 	%r185, %r185, 16;
	add.s64 	%rd33, %rd33, 64;
	setp.ne.s32 	%p5, %r185, 0;
	@%p5 bra 	$L__BB1_6;
$L__BB1_7:
	and.b32  	%r96, %r184, 15;
	setp.eq.s32 	%p6, %r96, 0;
	@%p6 bra 	$L__BB1_17;
	cvt.u32.u16 	%r97, %rs8;
	and.b32  	%r13, %r97, 15;
	add.s32 	%r98, %r13, -1;
	setp.lt.u32 	%p7, %r98, 7;
	@%p7 bra 	$L__BB1_10;
	cvt.u32.u64 	%r99, %rd3;
	add.s32 	%r100, %r187, %r99;
	mul.wide.u32 	%rd14, %r100, 4;
	add.s64 	%rd15, %rd1, %rd14;
	ld.global.u32 	%r101, [%rd15];
	shl.b32 	%r102, %r101, 2;
	add.s32 	%r104, %r38, %r102;
	mov.b32 	%r105, 100000;
	st.shared.u32 	[%r104], %r105;
	cvt.u64.u32 	%rd16, %r187;
	add.s64 	%rd17, %rd16, %rd3;
	shl.b64 	%rd18, %rd17, 2;
	add.s64 	%rd19, %rd1, %rd18;
	ld.global.u32 	%r106, [%rd19+4];
	shl.b32 	%r107, %r106, 2;
	add.s32 	%r108, %r38, %r107;
	st.shared.u32 	[%r108], %r105;
	ld.global.u32 	%r109, [%rd19+8];
	shl.b32 	%r110, %r109, 2;
	add.s32 	%r111, %r38, %r110;
	st.shared.u32 	[%r111], %r105;
	ld.global.u32 	%r112, [%rd19+12];
	shl.b32 	%r113, %r112, 2;
	add.s32 	%r114, %r38, %r113;
	st.shared.u32 	[%r114], %r105;
	ld.global.u32 	%r115, [%rd19+16];
	shl.b32 	%r116, %r115, 2;
	add.s32 	%r117, %r38, %r116;
	st.shared.u32 	[%r117], %r105;
	ld.global.u32 	%r118, [%rd19+20];
	shl.b32 	%r119, %r118, 2;
	add.s32 	%r120, %r38, %r119;
	st.shared.u32 	[%r120], %r105;
	ld.global.u32 	%r121, [%rd19+24];
	shl.b32 	%r122, %r121, 2;
	add.s32 	%r123, %r38, %r122;
	st.shared.u32 	[%r123], %r105;
	ld.global.u32 	%r124, [%rd19+28];
	shl.b32 	%r125, %r124, 2;
	add.s32 	%r126, %r38, %r125;
	st.shared.u32 	[%r126], %r105;
	add.s32 	%r187, %r187, 8;
$L__BB1_10:
	and.b32  	%r127, %r13, 7;
	setp.eq.s32 	%p8, %r127, 0;
	@%p8 bra 	$L__BB1_17;
	cvt.u32.u16 	%r128, %rs7;
	and.b32  	%r129, %r128, 7;
	and.b32  	%r16, %r128, 3;
	add.s32 	%r130, %r129, -1;
	setp.lt.u32 	%p9, %r130, 3;
	@%p9 bra 	$L__BB1_13;
	cvt.u32.u64 	%r131, %rd3;
	add.s32 	%r132, %r187, %r131;
	mul.wide.u32 	%rd20, %r132, 4;
	add.s64 	%rd21, %rd1, %rd20;
	ld.global.u32 	%r133, [%rd21];
	shl.b32 	%r134, %r133, 2;
	add.s32 	%r136, %r38, %r134;
	mov.b32 	%r137, 100000;
	st.shared.u32 	[%r136], %r137;
	cvt.u64.u32 	%rd22, %r187;
	add.s64 	%rd23, %rd22, %rd3;
	shl.b64 	%rd24, %rd23, 2;
	add.s64 	%rd25, %rd1, %rd24;
	ld.global.u32 	%r138, [%rd25+4];
	shl.b32 	%r139, %r138, 2;
	add.s32 	%r140, %r38, %r139;
	st.shared.u32 	[%r140], %r137;
	ld.global.u32 	%r141, [%rd25+8];
	shl.b32 	%r142, %r141, 2;
	add.s32 	%r143, %r38, %r142;
	st.shared.u32 	[%r143], %r137;
	ld.global.u32 	%r144, [%rd25+12];
	shl.b32 	%r145, %r144, 2;
	add.s32 	%r146, %r38, %r145;
	st.shared.u32 	[%r146], %r137;
	add.s32 	%r187, %r187, 4;
$L__BB1_13:
	setp.eq.s32 	%p10, %r16, 0;
	@%p10 bra 	$L__BB1_17;
	cvt.u32.u64 	%r147, %rd3;
	add.s32 	%r148, %r187, %r147;
	mul.wide.u32 	%rd26, %r148, 4;
	add.s64 	%rd27, %rd1, %rd26;
	ld.global.u32 	%r149, [%rd27];
	shl.b32 	%r150, %r149, 2;
	add.s32 	%r152, %r38, %r150;
	mov.b32 	%r153, 100000;
	st.shared.u32 	[%r152], %r153;
	setp.eq.s32 	%p11, %r16, 1;
	@%p11 bra 	$L__BB1_17;
	cvt.u64.u32 	%rd28, %r187;
	add.s64 	%rd29, %rd28, %rd3;
	shl.b64 	%rd30, %rd29, 2;
	add.s64 	%rd7, %rd1, %rd30;
	ld.global.u32 	%r154, [%rd7+4];
	shl.b32 	%r155, %r154, 2;
	add.s32 	%r157, %r38, %r155;
	mov.b32 	%r158, 100000;
	st.shared.u32 	[%r157], %r158;
	setp.eq.s32 	%p12, %r16, 2;
	@%p12 bra 	$L__BB1_17;
	ld.global.u32 	%r159, [%rd7+8];
	shl.b32 	%r160, %r159, 2;
	add.s32 	%r162, %r38, %r160;
	mov.b32 	%r163, 100000;
	st.shared.u32 	[%r162], %r163;
$L__BB1_17:
	setp.lt.u32 	%p13, %r6, 2;
	bar.sync 	0;
	@%p13 bra 	$L__BB1_32;
	mov.u32 	%r189, %r6;
	mov.u32 	%r190, %r6;
$L__BB1_19:
	mov.u32 	%r20, %r190;
	shr.u32 	%r190, %r20, 1;
	setp.ge.u32 	%p14, %r2, %r190;
	@%p14 bra 	$L__BB1_25;
	ld.shared.u32 	%r22, [%r3];
	shl.b32 	%r23, %r190, 2;
	add.s32 	%r164, %r3, %r23;
	ld.shared.u32 	%r24, [%r164];
	setp.ne.s32 	%p15, %r22, %r24;
	@%p15 bra 	$L__BB1_23;
	ld.shared.u32 	%r167, [%r4];
	add.s32 	%r168, %r4, %r23;
	ld.shared.u32 	%r25, [%r168];
	setp.le.s32 	%p17, %r167, %r25;
	@%p17 bra 	$L__BB1_25;
	st.shared.u32 	[%r4], %r25;
	bra.uni 	$L__BB1_25;
$L__BB1_23:
	setp.le.s32 	%p16, %r22, %r24;
	@%p16 bra 	$L__BB1_25;
	st.shared.u32 	[%r3], %r24;
	add.s32 	%r165, %r4, %r23;
	ld.shared.u32 	%r166, [%r165];
	st.shared.u32 	[%r4], %r166;
$L__BB1_25:
	bar.sync 	0;
	and.b32  	%r169, %r20, 2046;
	setp.le.u32 	%p18, %r189, %r169;
	@%p18 bra 	$L__BB1_31;
	ld.shared.u32 	%r26, [SMem];
	shl.b32 	%r171, %r189, 2;
	add.s32 	%r172, %r38, %r171;
	ld.shared.u32 	%r27, [%r172+-4];
	setp.ne.s32 	%p19, %r26, %r27;
	@%p19 bra 	$L__BB1_29;
	ld.shared.u32 	%r177, [_ZZ7findMiniiiiPiS_E1R];
	add.s32 	%r180, %r39, %r171;
	ld.shared.u32 	%r28, [%r180+-4];
	setp.le.s32 	%p21, %r177, %r28;
	@%p21 bra 	$L__BB1_31;
	st.shared.u32 	[_ZZ7findMiniiiiPiS_E1R], %r28;
	bra.uni 	$L__BB1_31;
$L__BB1_29:
	setp.le.s32 	%p20, %r26, %r27;
	@%p20 bra 	$L__BB1_31;
	st.shared.u32 	[SMem], %r27;
	add.s32 	%r175, %r39, %r171;
	ld.shared.u32 	%r176, [%r175+-4];
	st.shared.u32 	[_ZZ7findMiniiiiPiS_E1R], %r176;
$L__BB1_31:
	shr.u32 	%r189, %r189, 1;
	bar.sync 	0;
	setp.gt.u32 	%p22, %r20, 3;
	@%p22 bra 	$L__BB1_19;
$L__BB1_32:
	cvt.u32.u64 	%r181, %rd3;
	ld.shared.u32 	%r182, [_ZZ7findMiniiiiPiS_E1R];
	add.s32 	%r183, %r184, %r181;
	mul.wide.u32 	%rd31, %r183, 4;
	add.s64 	%rd32, %rd1, %rd31;
	st.global.u32 	[%rd32], %r182;
	bar.sync 	0;
	add.s32 	%r184, %r184, 1;
	setp.ne.s32 	%p23, %r184, %r32;
	add.s16 	%rs8, %rs8, 1;
	add.s16 	%rs7, %rs7, 1;
	@%p23 bra 	$L__BB1_2;
$L__BB1_33:
	ret;

}


// ===== COMPILED SASS (sm_100) =====

	.target	sm_100

	.elftype	@"ET_EXEC"


//--------------------- .note.nv.tkinfo           --------------------------
	.section	.note.nv.tkinfo,"",@"SHT_NOTE"
	.sectionflags	@"SHF_NOTE_NV_TKINFO"
	.tkinfo
        /*0018*/ 	.word	0x00000002
        /*0030*/ 	.string	""
        /*0030*/ 	.string	"ptxas"
        /*0030*/ 	.string	"Cuda compilation tools, release 13.0, V13.0.88"
        /*0030*/ 	.string	"Build cuda_13.0.r13.0/compiler.36424714_0"
        /*0030*/ 	.string	"-arch sm_100 -m 64 "



//--------------------- .note.nv.cuinfo           --------------------------
	.section	.note.nv.cuinfo,"",@"SHT_NOTE"
	.sectionflags	@"SHF_NOTE_NV_CUINFO"
        /*0018*/ 	.short	0x0002
        /*001a*/ 	.short	0x0064
        /*001c*/ 	.short	0x0082
	.zero		2


//--------------------- .nv.info                  --------------------------
	.section	.nv.info,"",@"SHT_CUDA_INFO"
	.align	4


	//----- nvinfo : EIATTR_REGCOUNT
	.align		4
        /*0000*/ 	.byte	0x04, 0x2f
        /*0002*/ 	.short	(.L_1 - .L_0)
	.align		4
.L_0:
        /*0004*/ 	.word	index@(_Z11computeDistiiPiS_)
        /*0008*/ 	.word	0x0000000d


	//----- nvinfo : EIATTR_FRAME_SIZE
	.align		4
.L_1:
        /*000c*/ 	.byte	0x04, 0x11
        /*000e*/ 	.short	(.L_3 - .L_2)
	.align		4
.L_2:
        /*0010*/ 	.word	index@(_Z11computeDistiiPiS_)
        /*0014*/ 	.word	0x00000000


	//----- nvinfo : EIATTR_REGCOUNT
	.align		4
.L_3:
        /*0018*/ 	.byte	0x04, 0x2f
        /*001a*/ 	.short	(.L_5 - .L_4)
	.align		4
.L_4:
        /*001c*/ 	.word	index@(_Z3knniiiPiS_S_)
        /*0020*/ 	.word	0x00000020


	//----- nvinfo : EIATTR_FRAME_SIZE
	.align		4
.L_5:
        /*0024*/ 	.byte	0x04, 0x11
        /*0026*/ 	.short	(.L_7 - .L_6)
	.align		4
.L_6:
        /*0028*/ 	.word	index@(_Z3knniiiPiS_S_)
        /*002c*/ 	.word	0x00000000


	//----- nvinfo : EIATTR_MIN_STACK_SIZE
	.align		4
.L_7:
        /*0030*/ 	.byte	0x04, 0x12
        /*0032*/ 	.short	(.L_9 - .L_8)
	.align		4
.L_8:
        /*0034*/ 	.word	index@(_Z3knniiiPiS_S_)
        /*0038*/ 	.word	0x00000000


	//----- nvinfo : EIATTR_MIN_STACK_SIZE
	.align		4
.L_9:
        /*003c*/ 	.byte	0x04, 0x12
        /*003e*/ 	.short	(.L_11 - .L_10)
	.align		4
.L_10:
        /*0040*/ 	.word	index@(_Z11computeDistiiPiS_)
        /*0044*/ 	.word	0x00000000
.L_11:


//--------------------- .nv.compat                --------------------------
	.section	.nv.compat,"",@"SHT_CUDA_COMPAT_INFO"
	.align	4
        /*0000*/ 	.byte	0x02, 0x09, 0x00, 0x00, 0x02, 0x02, 0x01, 0x00, 0x02, 0x05, 0x05, 0x00, 0x03, 0x07, 0x01, 0x01
        /*0010*/ 	.byte	0x02, 0x03, 0x00, 0x00, 0x02, 0x06, 0x01, 0x00, 0x04, 0x0b, 0x08, 0x00, 0x09, 0x00, 0x00, 0x00
        /*0020*/ 	.byte	0x00, 0x00, 0x00, 0x00


//--------------------- .nv.info._Z3knniiiPiS_S_  --------------------------
	.section	.nv.info._Z3knniiiPiS_S_,"",@"SHT_CUDA_INFO"
	.sectionflags	@""
	.align	4


	//----- nvinfo : EIATTR_CUDA_API_VERSION
	.align		4
        /*0000*/ 	.byte	0x04, 0x37
        /*0002*/ 	.short	(.L_13 - .L_12)
.L_12:
        /*0004*/ 	.word	0x00000082


	//----- nvinfo : EIATTR_KPARAM_INFO
	.align		4
.L_13:
        /*0008*/ 	.byte	0x04, 0x17
        /*000a*/ 	.short	(.L_15 - .L_14)
.L_14:
        /*000c*/ 	.word	0x00000000
        /*0010*/ 	.short	0x0005
        /*0012*/ 	.short	0x0020
        /*0014*/ 	.byte	0x00, 0xf5, 0x21, 0x00


	//----- nvinfo : EIATTR_KPARAM_INFO
	.align		4
.L_15:
        /*0018*/ 	.byte	0x04, 0x17
        /*001a*/ 	.short	(.L_17 - .L_16)
.L_16:
        /*001c*/ 	.word	0x00000000
        /*0020*/ 	.short	0x0004
        /*0022*/ 	.short	0x0018
        /*0024*/ 	.byte	0x00, 0xf5, 0x21, 0x00


	//----- nvinfo : EIATTR_KPARAM_INFO
	.align		4
.L_17:
        /*0028*/ 	.byte	0x04, 0x17
        /*002a*/ 	.short	(.L_19 - .L_18)
.L_18:
        /*002c*/ 	.word	0x00000000
        /*0030*/ 	.short	0x0003
        /*0032*/ 	.short	0x0010
        /*0034*/ 	.byte	0x00, 0xf5, 0x21, 0x00


	//----- nvinfo : EIATTR_KPARAM_INFO
	.align		4
.L_19:
        /*0038*/ 	.byte	0x04, 0x17
        /*003a*/ 	.short	(.L_21 - .L_20)
.L_20:
        /*003c*/ 	.word	0x00000000
        /*0040*/ 	.short	0x0002
        /*0042*/ 	.short	0x0008
        /*0044*/ 	.byte	0x00, 0xf0, 0x11, 0x00


	//----- nvinfo : EIATTR_KPARAM_INFO
	.align		4
.L_21:
        /*0048*/ 	.byte	0x04, 0x17
        /*004a*/ 	.short	(.L_23 - .L_22)
.L_22:
        /*004c*/ 	.word	0x00000000
        /*0050*/ 	.short	0x0001
        /*0052*/ 	.short	0x0004
        /*0054*/ 	.byte	0x00, 0xf0, 0x11, 0x00


	//----- nvinfo : EIATTR_KPARAM_INFO
	.align		4
.L_23:
        /*0058*/ 	.byte	0x04, 0x17
        /*005a*/ 	.short	(.L_25 - .L_24)
.L_24:
        /*005c*/ 	.word	0x00000000
        /*0060*/ 	.short	0x0000
        /*0062*/ 	.short	0x0000
        /*0064*/ 	.byte	0x00, 0xf0, 0x11, 0x00


	//----- nvinfo : EIATTR_SPARSE_MMA_MASK
	.align		4
.L_25:
        /*0068*/ 	.byte	0x03, 0x50
        /*006a*/ 	.short	0x0000


	//----- nvinfo : EIATTR_MAXREG_COUNT
	.align		4
        /*006c*/ 	.byte	0x03, 0x1b
        /*006e*/ 	.short	0x00ff


	//----- nvinfo : EIATTR_NUM_BARRIERS
	.align		4
        /*0070*/ 	.byte	0x02, 0x4c
        /*0072*/ 	.byte	0x01
	.zero		1


	//----- nvinfo : EIATTR_MERCURY_ISA_VERSION
	.align		4
        /*0074*/ 	.byte	0x03, 0x5f
        /*0076*/ 	.short	0x0101


	//----- nvinfo : EIATTR_VRC_CTA_INIT_COUNT
	.align		4
        /*0078*/ 	.byte	0x02, 0x4a
	.zero		1
	.zero		1


	//----- nvinfo : EIATTR_EXIT_INSTR_OFFSETS
	.align		4
        /*007c*/ 	.byte	0x04, 0x1c
        /*007e*/ 	.short	(.L_27 - .L_26)


	//   ....[0]....
.L_26:
        /*0080*/ 	.word	0x00000040


	//   ....[1]....
        /*0084*/ 	.word	0x000010a0


	//----- nvinfo : EIATTR_CRS_STACK_SIZE
	.align		4
.L_27:
        /*0088*/ 	.byte	0x04, 0x1e
        /*008a*/ 	.short	(.L_29 - .L_28)
.L_28:
        /*008c*/ 	.word	0x00000000


	//----- nvinfo : EIATTR_CBANK_PARAM_SIZE
	.align		4
.L_29:
        /*0090*/ 	.byte	0x03, 0x19
        /*0092*/ 	.short	0x0028


	//----- nvinfo : EIATTR_PARAM_CBANK
	.align		4
        /*0094*/ 	.byte	0x04, 0x0a
        /*0096*/ 	.short	(.L_31 - .L_30)
	.align		4
.L_30:
        /*0098*/ 	.word	index@(.nv.constant0._Z3knniiiPiS_S_)
        /*009c*/ 	.short	0x0380
        /*009e*/ 	.short	0x0028


	//----- nvinfo : EIATTR_SW_WAR
	.align		4
.L_31:
        /*00a0*/ 	.byte	0x04, 0x36
        /*00a2*/ 	.short	(.L_33 - .L_32)
.L_32:
        /*00a4*/ 	.word	0x00000008
.L_33:


//--------------------- .nv.info._Z11computeDistiiPiS_ --------------------------
	.section	.nv.info._Z11computeDistiiPiS_,"",@"SHT_CUDA_INFO"
	.sectionflags	@""
	.align	4


	//----- nvinfo : EIATTR_CUDA_API_VERSION
	.align		4
        /*0000*/ 	.byte	0x04, 0x37
        /*0002*/ 	.short	(.L_35 - .L_34)
.L_34:
        /*0004*/ 	.word	0x00000082


	//----- nvinfo : EIATTR_KPARAM_INFO
	.align		4
.L_35:
        /*0008*/ 	.byte	0x04, 0x17
        /*000a*/ 	.short	(.L_37 - .L_36)
.L_36:
        /*000c*/ 	.word	0x00000000
        /*0010*/ 	.short	0x0003
        /*0012*/ 	.short	0x0010
        /*0014*/ 	.byte	0x00, 0xf5, 0x21, 0x00


	//----- nvinfo : EIATTR_KPARAM_INFO
	.align		4
.L_37:
        /*0018*/ 	.byte	0x04, 0x17
        /*001a*/ 	.short	(.L_39 - .L_38)
.L_38:
        /*001c*/ 	.word	0x00000000
        /*0020*/ 	.short	0x0002
        /*0022*/ 	.short	0x0008
        /*0024*/ 	.byte	0x00, 0xf5, 0x21, 0x00


	//----- nvinfo : EIATTR_KPARAM_INFO
	.align		4
.L_39:
        /*0028*/ 	.byte	0x04, 0x17
        /*002a*/ 	.short	(.L_41 - .L_40)
.L_40:
        /*002c*/ 	.word	0x00000000
        /*0030*/ 	.short	0x0001
        /*0032*/ 	.short	0x0004
        /*0034*/ 	.byte	0x00, 0xf0, 0x11, 0x00


	//----- nvinfo : EIATTR_KPARAM_INFO
	.align		4
.L_41:
        /*0038*/ 	.byte	0x04, 0x17
        /*003a*/ 	.short	(.L_43 - .L_42)
.L_42:
        /*003c*/ 	.word	0x00000000
        /*0040*/ 	.short	0x0000
        /*0042*/ 	.short	0x0000
        /*0044*/ 	.byte	0x00, 0xf0, 0x11, 0x00


	//----- nvinfo : EIATTR_SPARSE_MMA_MASK
	.align		4
.L_43:
        /*0048*/ 	.byte	0x03, 0x50
        /*004a*/ 	.short	0x0000


	//----- nvinfo : EIATTR_MAXREG_COUNT
	.align		4
        /*004c*/ 	.byte	0x03, 0x1b
        /*004e*/ 	.short	0x00ff


	//----- nvinfo : EIATTR_NUM_BARRIERS
	.align		4
        /*0050*/ 	.byte	0x02, 0x4c
        /*0052*/ 	.byte	0x01
	.zero		1


	//----- nvinfo : EIATTR_MERCURY_ISA_VERSION
	.align		4
        /*0054*/ 	.byte	0x03, 0x5f
        /*0056*/ 	.short	0x0101


	//----- nvinfo : EIATTR_VRC_CTA_INIT_COUNT
	.align		4
        /*0058*/ 	.byte	0x02, 0x4a
	.zero		1
	.zero		1


	//----- nvinfo : EIATTR_EXIT_INSTR_OFFSETS
	.align		4
        /*005c*/ 	.byte	0x04, 0x1c
        /*005e*/ 	.short	(.L_45 - .L_44)


	//   ....[0]....
.L_44:
        /*0060*/ 	.word	0x000003f0


	//----- nvinfo : EIATTR_CBANK_PARAM_SIZE
	.align		4
.L_45:
        /*0064*/ 	.byte	0x03, 0x19
        /*0066*/ 	.short	0x0018


	//----- nvinfo : EIATTR_PARAM_CBANK
	.align		4
        /*0068*/ 	.byte	0x04, 0x0a
        /*006a*/ 	.short	(.L_47 - .L_46)
	.align		4
.L_46:
        /*006c*/ 	.word	index@(.nv.constant0._Z11computeDistiiPiS_)
        /*0070*/ 	.short	0x0380
        /*0072*/ 	.short	0x0018


	//----- nvinfo : EIATTR_SW_WAR
	.align		4
.L_47:
        /*0074*/ 	.byte	0x04, 0x36
        /*0076*/ 	.short	(.L_49 - .L_48)
.L_48:
        /*0078*/ 	.word	0x00000008
.L_49:


//--------------------- .nv.callgraph             --------------------------
	.section	.nv.callgraph,"",@"SHT_CUDA_CALLGRAPH"
	.align	4
	.sectionentsize	8
	.align		4
        /*0000*/ 	.word	0x00000000
	.align		4
        /*0004*/ 	.word	0xffffffff
	.align		4
        /*0008*/ 	.word	0x00000000
	.align		4
        /*000c*/ 	.word	0xfffffffe
	.align		4
        /*0010*/ 	.word	0x00000000
	.align		4
        /*0014*/ 	.word	0xfffffffd
	.align		4
        /*0018*/ 	.word	0x00000000
	.align		4
        /*001c*/ 	.word	0xfffffffc


//--------------------- .text._Z3knniiiPiS_S_     --------------------------
	.section	.text._Z3knniiiPiS_S_,"ax",@progbits
	.align	128
        .global         _Z3knniiiPiS_S_
        .type           _Z3knniiiPiS_S_,@function
        .size           _Z3knniiiPiS_S_,(.L_x_19 - _Z3knniiiPiS_S_)
        .other          _Z3knniiiPiS_S_,@"STO_CUDA_ENTRY STV_DEFAULT"
_Z3knniiiPiS_S_:
.text._Z3knniiiPiS_S_:
[----:B------:R-:W-:Y:S08]  /*0000*/  LDC R1, c[0x0][0x37c] ;  /* 0x0000df00ff017b82 */ /* 0x000ff00000000800 */
[----:B------:R-:W0:Y:S08]  /*0010*/  LDC R6, c[0x0][0x388] ;  /* 0x0000e200ff067b82 */ /* 0x000e300000000800 */
[----:B------:R-:W-:Y:S01]  /*0020*/  BAR.SYNC.DEFER_BLOCKING 0x0 ;  /* 0x0000000000007b1d */ /* 0x000fe20000010000 */
[----:B0-----:R-:W-:-:S13]  /*0030*/  ISETP.GE.AND P0, PT, R6, 0x1, PT ;  /* 0x000000010600780c */ /* 0x001fda0003f06270 */
[----:B------:R-:W-:Y:S05]  /*0040*/  @!P0 EXIT ;  /* 0x000000000000894d */ /* 0x000fea0003800000 */
[----:B------:R-:W0:Y:S01]  /*0050*/  S2R R0, SR_TID.X ;  /* 0x0000000000007919 */ /* 0x000e220000002100 */
[----:B------:R-:W1:Y:S01]  /*0060*/  S2UR UR9, SR_CTAID.X ;  /* 0x00000000000979c3 */ /* 0x000e620000002500 */
[----:B------:R-:W2:Y:S01]  /*0070*/  LDCU UR8, c[0x0][0x380] ;  /* 0x00007000ff0877ac */ /* 0x000ea20008000800 */
[----:B------:R-:W-:Y:S01]  /*0080*/  PRMT R10, RZ, 0x7610, R10 ;  /* 0x00007610ff0a7816 */ /* 0x000fe2000000000a */
[----:B------:R-:W-:Y:S01]  /*0090*/  UMOV UR4, 0x400 ;  /* 0x0000040000047882 */ /* 0x000fe20000000000 */
[----:B------:R-:W3:Y:S04]  /*00a0*/  LDCU UR10, c[0x0][0x360] ;  /* 0x00006c00ff0a77ac */ /* 0x000ee80008000800 */
[----:B------:R-:W4:Y:S01]  /*00b0*/  LDC.64 R8, c[0x0][0x3a0] ;  /* 0x0000e800ff087b82 */ /* 0x000f220000000a00 */
[----:B------:R-:W-:Y:S01]  /*00c0*/  UIADD3 UR5, UPT, UPT, UR4, 0xfa0, URZ ;  /* 0x00000fa004057890 */ /* 0x000fe2000fffe0ff */
[----:B------:R-:W0:Y:S06]  /*00d0*/  LDCU.64 UR12, c[0x0][0x358] ;  /* 0x00006b00ff0c77ac */ /* 0x000e2c0008000a00 */
[----:B------:R-:W5:Y:S08]  /*00e0*/  S2UR UR7, SR_CgaCtaId ;  /* 0x00000000000779c3 */ /* 0x000f700000008800 */
[----:B------:R-:W3:Y:S01]  /*00f0*/  LDC.64 R2, c[0x0][0x398] ;  /* 0x0000e600ff027b82 */ /* 0x000ee20000000a00 */
[----:B-1----:R-:W-:Y:S01]  /*0100*/  IMAD R6, R6, UR9, RZ ;  /* 0x0000000906067c24 */ /* 0x002fe2000f8e02ff */
[----:B0-----:R-:W-:-:S03]  /*0110*/  VIMNMX.U32 R4, PT, PT, R0, UR9, !PT ;  /* 0x0000000900047c48 */ /* 0x001fc6000ffe0000 */
[----:B----4-:R-:W-:Y:S01]  /*0120*/  IMAD.WIDE.U32 R8, R6, 0x4, R8 ;  /* 0x0000000406087825 */ /* 0x010fe200078e0008 */
[----:B------:R-:W-:Y:S02]  /*0130*/  VIMNMX.U32 R5, PT, PT, R0, UR9, PT ;  /* 0x0000000900057c48 */ /* 0x000fe4000bfe0000 */
[----:B------:R-:W-:-:S03]  /*0140*/  IADD3 R7, P0, PT, R8, 0x20, RZ ;  /* 0x0000002008077810 */ /* 0x000fc60007f1e0ff */
[----:B--2---:R-:W-:Y:S01]  /*0150*/  IMAD R5, R5, UR8, R4 ;  /* 0x0000000805057c24 */ /* 0x004fe2000f8e0204 */
[----:B-----5:R-:W-:Y:S02]  /*0160*/  ULEA UR6, UR7, UR5, 0x18 ;  /* 0x0000000507067291 */ /* 0x020fe4000f8ec0ff */
[----:B------:R-:W-:Y:S01]  /*0170*/  ULEA UR4, UR7, UR4, 0x18 ;  /* 0x0000000407047291 */ /* 0x000fe2000f8ec0ff */
[--C-:B------:R-:W-:Y:S01]  /*0180*/  IMAD.X R8, RZ, RZ, R9.reuse, P0 ;  /* 0x000000ffff087224 */ /* 0x100fe200000e0609 */
[----:B------:R-:W-:Y:S01]  /*0190*/  PRMT R9, RZ, 0x7610, R9 ;  /* 0x00007610ff097816 */ /* 0x000fe20000000009 */
[----:B------:R-:W-:Y:S02]  /*01a0*/  ULEA UR8, UR9, UR6, 0x2 ;  /* 0x0000000609087291 */ /* 0x000fe4000f8e10ff */
[C---:B------:R-:W-:Y:S01]  /*01b0*/  LEA R12, R0.reuse, UR6, 0x2 ;  /* 0x00000006000c7c11 */ /* 0x040fe2000f8e10ff */
[----:B---3--:R-:W-:Y:S01]  /*01c0*/  IMAD.WIDE R2, R5, 0x4, R2 ;  /* 0x0000000405027825 */ /* 0x008fe200078e0202 */
[----:B------:R-:W-:Y:S01]  /*01d0*/  LEA R11, R0, UR4, 0x2 ;  /* 0x00000004000b7c11 */ /* 0x000fe2000f8e10ff */
[----:B------:R-:W-:-:S07]  /*01e0*/  UMOV UR4, URZ ;  /* 0x000000ff00047c82 */ /* 0x000fce0008000000 */
.L_x_13:
[----:B0-----:R-:W2:Y:S01]  /*01f0*/  LDG.E R5, desc[UR12][R2.64] ;  /* 0x0000000c02057981 */ /* 0x001ea2000c1e1900 */
[----:B------:R-:W-:Y:S01]  /*0200*/  ISETP.NE.AND P0, PT, R0, UR9, PT ;  /* 0x0000000900007c0c */ /* 0x000fe2000bf05270 */
[----:B------:R-:W-:Y:S02]  /*0210*/  BSSY.RECONVERGENT B0, `(.L_x_0) ;  /* 0x00000a1000007945 */ /* 0x000fe40003800200 */
[----:B--2---:R0:W-:Y:S01]  /*0220*/  STS [R12], R5 ;  /* 0x000000050c007388 */ /* 0x0041e20000000800 */
[----:B------:R-:W-:Y:S06]  /*0230*/  BAR.SYNC.DEFER_BLOCKING 0x0 ;  /* 0x0000000000007b1d */ /* 0x000fec0000010000 */
[----:B------:R0:W-:Y:S02]  /*0240*/  STS [R11], R0 ;  /* 0x000000000b007388 */ /* 0x0001e40000000800 */
[----:B------:R-:W-:Y:S06]  /*0250*/  BAR.SYNC.DEFER_BLOCKING 0x0 ;  /* 0x0000000000007b1d */ /* 0x000fec0000010000 */
[----:B------:R-:W-:Y:S05]  /*0260*/  @P0 BRA `(.L_x_1) ;  /* 0x00000008006c0947 */ /* 0x000fea0003800000 */
[----:B------:R-:W-:Y:S01]  /*0270*/  IMAD.MOV.U32 R13, RZ, RZ, 0x186a0 ;  /* 0x000186a0ff0d7424 */ /* 0x000fe200078e00ff */
[----:B------:R-:W-:-:S04]  /*0280*/  UISETP.NE.AND UP0, UPT, UR4, URZ, UPT ;  /* 0x000000ff0400728c */ /* 0x000fc8000bf05270 */
[----:B------:R1:W-:Y:S05]  /*0290*/  STS [UR8], R13 ;  /* 0x0000000dff007988 */ /* 0x0003ea0008000808 */
[----:B------:R-:W-:Y:S05]  /*02a0*/  BRA.U !UP0, `(.L_x_1) ;  /* 0x00000009085c7547 */ /* 0x000fea000b800000 */
[----:B------:R-:W-:Y:S02]  /*02b0*/  UISETP.GE.U32.AND UP1, UPT, UR4, 0x10, UPT ;  /* 0x000000100400788c */ /* 0x000fe4000bf26070 */
[----:B------:R-:W-:Y:S01]  /*02c0*/  ULOP3.LUT UP0, URZ, UR4, 0xf, URZ, 0xc0, !UPT ;  /* 0x0000000f04ff7892 */ /* 0x000fe2000f80c0ff */
[----:B------:R-:W-:-:S06]  /*02d0*/  UMOV UR5, URZ ;  /* 0x000000ff00057c82 */ /* 0x000fcc0008000000 */
[----:B------:R-:W-:Y:S05]  /*02e0*/  BRA.U !UP1, `(.L_x_2) ;  /* 0x0000000109e87547 */ /* 0x000fea000b800000 */
[----:B------:R-:W-:Y:S01]  /*02f0*/  ULOP3.LUT UR7, UR4, 0xfffffff0, URZ, 0xc0, !UPT ;  /* 0xfffffff004077892 */ /* 0x000fe2000f8ec0ff */
[----:B------:R-:W-:Y:S01]  /*0300*/  IMAD.MOV.U32 R4, RZ, RZ, R7 ;  /* 0x000000ffff047224 */ /* 0x000fe200078e0007 */
[----:B------:R-:W-:Y:S01]  /*0310*/  ULOP3.LUT UR5, UR4, 0x7ffffff0, URZ, 0xc0, !UPT ;  /* 0x7ffffff004057892 */ /* 0x000fe2000f8ec0ff */
[----:B0-----:R-:W-:Y:S01]  /*0320*/  IMAD.MOV.U32 R5, RZ, RZ, R8 ;  /* 0x000000ffff057224 */ /* 0x001fe200078e0008 */
[----:B------:R-:W-:-:S12]  /*0330*/  UIADD3 UR7, UPT, UPT, -UR7, URZ, URZ ;  /* 0x000000ff07077290 */ /* 0x000fd8000fffe1ff */
.L_x_3:
[----:B-1----:R-:W2:Y:S04]  /*0340*/  LDG.E R22, desc[UR12][R4.64+-0x20] ;  /* 0xffffe00c04167981 */ /* 0x002ea8000c1e1900 */
[----:B------:R-:W3:Y:S04]  /*0350*/  LDG.E R24, desc[UR12][R4.64+-0x18] ;  /* 0xffffe80c04187981 */ /* 0x000ee8000c1e1900 */
[----:B------:R-:W4:Y:S04]  /*0360*/  LDG.E R23, desc[UR12][R4.64+-0x1c] ;  /* 0xffffe40c04177981 */ /* 0x000f28000c1e1900 */
[----:B------:R-:W5:Y:S04]  /*0370*/  LDG.E R15, desc[UR12][R4.64+-0x14] ;  /* 0xffffec0c040f7981 */ /* 0x000f68000c1e1900 */
        /* <DEDUP_REMOVED lines=8> */
[----:B------:R-:W5:Y:S01]  /*0400*/  LDG.E R25, desc[UR12][R4.64+0x14] ;  /* 0x0000140c04197981 */ /* 0x000f62000c1e1900 */
[----:B--2---:R-:W-:-:S03]  /*0410*/  LEA R28, R22, UR6, 0x2 ;  /* 0x00000006161c7c11 */ /* 0x004fc6000f8e10ff */
[----:B------:R-:W2:Y:S01]  /*0420*/  LDG.E R22, desc[UR12][R4.64+0x10] ;  /* 0x0000100c04167981 */ /* 0x000ea2000c1e1900 */
[----:B---3--:R-:W-:-:S03]  /*0430*/  LEA R29, R24, UR6, 0x2 ;  /* 0x00000006181d7c11 */ /* 0x008fc6000f8e10ff */
[----:B------:R-:W3:Y:S01]  /*0440*/  LDG.E R24, desc[UR12][R4.64+0x18] ;  /* 0x0000180c04187981 */ /* 0x000ee2000c1e1900 */
[----:B----4-:R-:W-:-:S03]  /*0450*/  LEA R27, R23, UR6, 0x2 ;  /* 0x00000006171b7c11 */ /* 0x010fc6000f8e10ff */
[----:B------:R0:W4:Y:S01]  /*0460*/  LDG.E R23, desc[UR12][R4.64+0x1c] ;  /* 0x00001c0c04177981 */ /* 0x000122000c1e1900 */
[----:B-----5:R-:W-:-:S03]  /*0470*/  LEA R15, R15, UR6, 0x2 ;  /* 0x000000060f0f7c11 */ /* 0x020fc6000f8e10ff */
[----:B------:R5:W-:Y:S01]  /*0480*/  STS [R28], R13 ;  /* 0x0000000d1c007388 */ /* 0x000be20000000800 */
[----:B------:R-:W-:-:S03]  /*0490*/  LEA R17, R17, UR6, 0x2 ;  /* 0x0000000611117c11 */ /* 0x000fc6000f8e10ff */
[----:B------:R-:W-:Y:S01]  /*04a0*/  STS [R27], R13 ;  /* 0x0000000d1b007388 */ /* 0x000fe20000000800 */
[----:B------:R-:W-:-:S03]  /*04b0*/  LEA R16, R16, UR6, 0x2 ;  /* 0x0000000610107c11 */ /* 0x000fc6000f8e10ff */
[----:B------:R-:W-:Y:S01]  /*04c0*/  STS [R29], R13 ;  /* 0x0000000d1d007388 */ /* 0x000fe20000000800 */
[----:B------:R-:W-:-:S03]  /*04d0*/  LEA R14, R14, UR6, 0x2 ;  /* 0x000000060e0e7c11 */ /* 0x000fc6000f8e10ff */
[----:B------:R-:W-:Y:S01]  /*04e0*/  STS [R15], R13 ;  /* 0x0000000d0f007388 */ /* 0x000fe20000000800 */
[----:B-----5:R-:W-:-:S03]  /*04f0*/  LEA R28, R19, UR6, 0x2 ;  /* 0x00000006131c7c11 */ /* 0x020fc6000f8e10ff */
[----:B------:R-:W-:Y:S01]  /*0500*/  STS [R17], R13 ;  /* 0x0000000d11007388 */ /* 0x000fe20000000800 */
[----:B------:R-:W-:-:S03]  /*0510*/  LEA R18, R18, UR6, 0x2 ;  /* 0x0000000612127c11 */ /* 0x000fc6000f8e10ff */
[----:B------:R5:W-:Y:S01]  /*0520*/  STS [R16], R13 ;  /* 0x0000000d10007388 */ /* 0x000be20000000800 */
[----:B------:R-:W-:-:S03]  /*0530*/  LEA R21, R21, UR6, 0x2 ;  /* 0x0000000615157c11 */ /* 0x000fc6000f8e10ff */
[----:B------:R0:W-:Y:S01]  /*0540*/  STS [R14], R13 ;  /* 0x0000000d0e007388 */ /* 0x0001e20000000800 */
[----:B------:R-:W-:-:S03]  /*0550*/  LEA R20, R20, UR6, 0x2 ;  /* 0x0000000614147c11 */ /* 0x000fc6000f8e10ff */
[----:B------:R0:W-:Y:S01]  /*0560*/  STS [R28], R13 ;  /* 0x0000000d1c007388 */ /* 0x0001e20000000800 */
[----:B------:R-:W-:-:S03]  /*0570*/  LEA R26, R26, UR6, 0x2 ;  /* 0x000000061a1a7c11 */ /* 0x000fc6000f8e10ff */
[----:B------:R0:W-:Y:S01]  /*0580*/  STS [R18], R13 ;  /* 0x0000000d12007388 */ /* 0x0001e20000000800 */
[----:B-----5:R-:W-:-:S03]  /*0590*/  LEA R16, R25, UR6, 0x2 ;  /* 0x0000000619107c11 */ /* 0x020fc6000f8e10ff */
[----:B------:R0:W-:Y:S04]  /*05a0*/  STS [R21], R13 ;  /* 0x0000000d15007388 */ /* 0x0001e80000000800 */
[----:B------:R0:W-:Y:S04]  /*05b0*/  STS [R20], R13 ;  /* 0x0000000d14007388 */ /* 0x0001e80000000800 */
[----:B------:R1:W-:Y:S01]  /*05c0*/  STS [R26], R13 ;  /* 0x0000000d1a007388 */ /* 0x0003e20000000800 */
[----:B------:R-:W-:-:S04]  /*05d0*/  UIADD3 UR7, UPT, UPT, UR7, 0x10, URZ ;  /* 0x0000001007077890 */ /* 0x000fc8000fffe0ff */
[----:B------:R-:W-:Y:S01]  /*05e0*/  UISETP.NE.AND UP1, UPT, UR7, URZ, UPT ;  /* 0x000000ff0700728c */ /* 0x000fe2000bf25270 */
[----:B0-----:R-:W-:-:S05]  /*05f0*/  IADD3 R4, P0, PT, R4, 0x40, RZ ;  /* 0x0000004004047810 */ /* 0x001fca0007f1e0ff */
[----:B------:R-:W-:Y:S01]  /*0600*/  IMAD.X R5, RZ, RZ, R5, P0 ;  /* 0x000000ffff057224 */ /* 0x000fe200000e0605 */
[----:B--2---:R-:W-:Y:S02]  /*0610*/  LEA R22, R22, UR6, 0x2 ;  /* 0x0000000616167c11 */ /* 0x004fe4000f8e10ff */
[----:B---3--:R-:W-:-:S03]  /*0620*/  LEA R24, R24, UR6, 0x2 ;  /* 0x0000000618187c11 */ /* 0x008fc6000f8e10ff */
[----:B------:R1:W-:Y:S01]  /*0630*/  STS [R22], R13 ;  /* 0x0000000d16007388 */ /* 0x0003e20000000800 */
[----:B----4-:R-:W-:-:S03]  /*0640*/  LEA R23, R23, UR6, 0x2 ;  /* 0x0000000617177c11 */ /* 0x010fc6000f8e10ff */
[----:B------:R1:W-:Y:S04]  /*0650*/  STS [R16], R13 ;  /* 0x0000000d10007388 */ /* 0x0003e80000000800 */
[----:B------:R1:W-:Y:S04]  /*0660*/  STS [R24], R13 ;  /* 0x0000000d18007388 */ /* 0x0003e80000000800 */
[----:B------:R1:W-:Y:S01]  /*0670*/  STS [R23], R13 ;  /* 0x0000000d17007388 */ /* 0x0003e20000000800 */
[----:B------:R-:W-:Y:S05]  /*0680*/  BRA.U UP1, `(.L_x_3) ;  /* 0xfffffffd012c7547 */ /* 0x000fea000b83ffff */
.L_x_2:
[----:B------:R-:W-:Y:S05]  /*0690*/  BRA.U !UP0, `(.L_x_1) ;  /* 0x0000000508607547 */ /* 0x000fea000b800000 */
[----:B0-----:R-:W-:-:S04]  /*06a0*/  LOP3.LUT R5, R10, 0xf, RZ, 0xc0, !PT ;  /* 0x0000000f0a057812 */ /* 0x001fc800078ec0ff */
[C---:B------:R-:W-:Y:S01]  /*06b0*/  LOP3.LUT P0, RZ, R5.reuse, 0x7, RZ, 0xc0, !PT ;  /* 0x0000000705ff7812 */ /* 0x040fe2000780c0ff */
[----:B------:R-:W-:-:S05]  /*06c0*/  VIADD R4, R5, 0xffffffff ;  /* 0xffffffff05047836 */ /* 0x000fca0000000000 */
[----:B------:R-:W-:-:S13]  /*06d0*/  ISETP.GE.U32.AND P1, PT, R4, 0x7, PT ;  /* 0x000000070400780c */ /* 0x000fda0003f26070 */
[----:B------:R-:W-:Y:S05]  /*06e0*/  @!P1 BRA `(.L_x_4) ;  /* 0x0000000000849947 */ /* 0x000fea0003800000 */
[----:B------:R-:W0:Y:S01]  /*06f0*/  LDC.64 R4, c[0x0][0x3a0] ;  /* 0x0000e800ff047b82 */ /* 0x000e220000000a00 */
[C---:B-1----:R-:W-:Y:S01]  /*0700*/  IADD3 R16, P1, PT, R6.reuse, UR5, RZ ;  /* 0x0000000506107c10 */ /* 0x042fe2000ff3e0ff */
[----:B------:R-:W-:-:S04]  /*0710*/  VIADD R17, R6, UR5 ;  /* 0x0000000506117c36 */ /* 0x000fc80008000000 */
[----:B------:R-:W-:Y:S02]  /*0720*/  IMAD.X R18, RZ, RZ, RZ, P1 ;  /* 0x000000ffff127224 */ /* 0x000fe400008e06ff */
[----:B------:R-:W1:Y:S01]  /*0730*/  LDC.64 R14, c[0x0][0x3a0] ;  /* 0x0000e800ff0e7b82 */ /* 0x000e620000000a00 */
[----:B0-----:R-:W-:-:S04]  /*0740*/  LEA R4, P1, R16, R4, 0x2 ;  /* 0x0000000410047211 */ /* 0x001fc800078210ff */
[----:B------:R-:W-:Y:S01]  /*0750*/  LEA.HI.X R5, R16, R5, R18, 0x2, P1 ;  /* 0x0000000510057211 */ /* 0x000fe200008f1412 */
[----:B-1----:R-:W-:-:S04]  /*0760*/  IMAD.WIDE.U32 R14, R17, 0x4, R14 ;  /* 0x00000004110e7825 */ /* 0x002fc800078e000e */
[----:B------:R-:W2:Y:S04]  /*0770*/  LDG.E R19, desc[UR12][R4.64+0x8] ;  /* 0x0000080c04137981 */ /* 0x000ea8000c1e1900 */
[----:B------:R-:W3:Y:S04]  /*0780*/  LDG.E R17, desc[UR12][R4.64+0x4] ;  /* 0x0000040c04117981 */ /* 0x000ee8000c1e1900 */
[----:B------:R-:W4:Y:S04]  /*0790*/  LDG.E R14, desc[UR12][R14.64] ;  /* 0x0000000c0e0e7981 */ /* 0x000f28000c1e1900 */
[----:B------:R-:W5:Y:S04]  /*07a0*/  LDG.E R21, desc[UR12][R4.64+0xc] ;  /* 0x00000c0c04157981 */ /* 0x000f68000c1e1900 */
[----:B------:R-:W5:Y:S04]  /*07b0*/  LDG.E R22, desc[UR12][R4.64+0x10] ;  /* 0x0000100c04167981 */ /* 0x000f68000c1e1900 */
[----:B------:R-:W5:Y:S04]  /*07c0*/  LDG.E R23, desc[UR12][R4.64+0x14] ;  /* 0x0000140c04177981 */ /* 0x000f68000c1e1900 */
[----:B------:R-:W5:Y:S04]  /*07d0*/  LDG.E R25, desc[UR12][R4.64+0x18] ;  /* 0x0000180c04197981 */ /* 0x000f68000c1e1900 */
[----:B------:R-:W5:Y:S01]  /*07e0*/  LDG.E R27, desc[UR12][R4.64+0x1c] ;  /* 0x00001c0c041b7981 */ /* 0x000f62000c1e1900 */
[----:B------:R-:W-:Y:S01]  /*07f0*/  UIADD3 UR5, UPT, UPT, UR5, 0x8, URZ ;  /* 0x0000000805057890 */ /* 0x000fe2000fffe0ff */
[----:B--2---:R-:W-:-:S02]  /*0800*/  LEA R20, R19, UR6, 0x2 ;  /* 0x0000000613147c11 */ /* 0x004fc4000f8e10ff */
[----:B---3--:R-:W-:Y:S02]  /*0810*/  LEA R18, R17, UR6, 0x2 ;  /* 0x0000000611127c11 */ /* 0x008fe4000f8e10ff */
[----:B----4-:R-:W-:Y:S02]  /*0820*/  LEA R16, R14, UR6, 0x2 ;  /* 0x000000060e107c11 */ /* 0x010fe4000f8e10ff */
[----:B-----5:R-:W-:-:S03]  /*0830*/  LEA R14, R21, UR6, 0x2 ;  /* 0x00000006150e7c11 */ /* 0x020fc6000f8e10ff */
[----:B------:R0:W-:Y:S01]  /*0840*/  STS [R16], R13 ;  /* 0x0000000d10007388 */ /* 0x0001e20000000800 */
[----:B------:R-:W-:-:S03]  /*0850*/  LEA R22, R22, UR6, 0x2 ;  /* 0x0000000616167c11 */ /* 0x000fc6000f8e10ff */
[----:B------:R0:W-:Y:S01]  /*0860*/  STS [R18], R13 ;  /* 0x0000000d12007388 */ /* 0x0001e20000000800 */
[----:B------:R-:W-:-:S03]  /*0870*/  LEA R24, R23, UR6, 0x2 ;  /* 0x0000000617187c11 */ /* 0x000fc6000f8e10ff */
[----:B------:R0:W-:Y:S01]  /*0880*/  STS [R20], R13 ;  /* 0x0000000d14007388 */ /* 0x0001e20000000800 */
[----:B------:R-:W-:-:S03]  /*0890*/  LEA R26, R25, UR6, 0x2 ;  /* 0x00000006191a7c11 */ /* 0x000fc6000f8e10ff */
[----:B------:R0:W-:Y:S01]  /*08a0*/  STS [R14], R13 ;  /* 0x0000000d0e007388 */ /* 0x0001e20000000800 */
[----:B------:R-:W-:-:S03]  /*08b0*/  LEA R4, R27, UR6, 0x2 ;  /* 0x000000061b047c11 */ /* 0x000fc6000f8e10ff */
[----:B------:R0:W-:Y:S04]  /*08c0*/  STS [R22], R13 ;  /* 0x0000000d16007388 */ /* 0x0001e80000000800 */
[----:B------:R0:W-:Y:S04]  /*08d0*/  STS [R24], R13 ;  /* 0x0000000d18007388 */ /* 0x0001e80000000800 */
[----:B------:R0:W-:Y:S04]  /*08e0*/  STS [R26], R13 ;  /* 0x0000000d1a007388 */ /* 0x0001e80000000800 */
[----:B------:R0:W-:Y:S02]  /*08f0*/  STS [R4], R13 ;  /* 0x0000000d04007388 */ /* 0x0001e40000000800 */
.L_x_4:
[----:B------:R-:W-:Y:S05]  /*0900*/  @!P0 BRA `(.L_x_1) ;  /* 0x0000000000c48947 */ /* 0x000fea0003800000 */
[----:B0-----:R-:W-:-:S04]  /*0910*/  LOP3.LUT R14, R9, 0xffff, RZ, 0xc0, !PT ;  /* 0x0000ffff090e7812 */ /* 0x001fc800078ec0ff */
[C---:B------:R-:W-:Y:S02]  /*0920*/  LOP3.LUT R4, R14.reuse, 0x7, RZ, 0xc0, !PT ;  /* 0x000000070e047812 */ /* 0x040fe400078ec0ff */
[----:B------:R-:W-:-:S03]  /*0930*/  LOP3.LUT R14, R14, 0x3, RZ, 0xc0, !PT ;  /* 0x000000030e0e7812 */ /* 0x000fc600078ec0ff */
[----:B------:R-:W-:Y:S01]  /*0940*/  VIADD R4, R4, 0xffffffff ;  /* 0xffffffff04047836 */ /* 0x000fe20000000000 */
[----:B------:R-:W-:-:S04]  /*0950*/  ISETP.NE.AND P0, PT, R14, RZ, PT ;  /* 0x000000ff0e00720c */ /* 0x000fc80003f05270 */
[----:B------:R-:W-:-:S13]  /*0960*/  ISETP.GE.U32.AND P1, PT, R4, 0x3, PT ;  /* 0x000000030400780c */ /* 0x000fda0003f26070 */
[----:B------:R-:W-:Y:S05]  /*0970*/  @!P1 BRA `(.L_x_5) ;  /* 0x0000000000549947 */ /* 0x000fea0003800000 */
[----:B------:R-:W0:Y:S01]  /*0980*/  LDC.64 R4, c[0x0][0x3a0] ;  /* 0x0000e800ff047b82 */ /* 0x000e220000000a00 */
[C---:B------:R-:W-:Y:S01]  /*0990*/  IADD3 R18, P1, PT, R6.reuse, UR5, RZ ;  /* 0x0000000506127c10 */ /* 0x040fe2000ff3e0ff */
[----:B------:R-:W-:-:S04]  /*09a0*/  VIADD R15, R6, UR5 ;  /* 0x00000005060f7c36 */ /* 0x000fc80008000000 */
[----:B------:R-:W-:Y:S02]  /*09b0*/  IMAD.X R19, RZ, RZ, RZ, P1 ;  /* 0x000000ffff137224 */ /* 0x000fe400008e06ff */
[----:B-1----:R-:W1:Y:S01]  /*09c0*/  LDC.64 R16, c[0x0][0x3a0] ;  /* 0x0000e800ff107b82 */ /* 0x002e620000000a00 */
[----:B0-----:R-:W-:-:S04]  /*09d0*/  LEA R4, P1, R18, R4, 0x2 ;  /* 0x0000000412047211 */ /* 0x001fc800078210ff */
[----:B------:R-:W-:Y:S01]  /*09e0*/  LEA.HI.X R5, R18, R5, R19, 0x2, P1 ;  /* 0x0000000512057211 */ /* 0x000fe200008f1413 */
[----:B-1----:R-:W-:-:S04]  /*09f0*/  IMAD.WIDE.U32 R16, R15, 0x4, R16 ;  /* 0x000000040f107825 */ /* 0x002fc800078e0010 */
[----:B------:R-:W2:Y:S04]  /*0a00*/  LDG.E R19, desc[UR12][R4.64+0x8] ;  /* 0x0000080c04137981 */ /* 0x000ea8000c1e1900 */
[----:B------:R-:W3:Y:S04]  /*0a10*/  LDG.E R15, desc[UR12][R4.64+0x4] ;  /* 0x0000040c040f7981 */ /* 0x000ee8000c1e1900 */
[----:B------:R-:W4:Y:S04]  /*0a20*/  LDG.E R16, desc[UR12][R16.64] ;  /* 0x0000000c10107981 */ /* 0x000f28000c1e1900 */
[----:B------:R-:W5:Y:S01]  /*0a30*/  LDG.E R21, desc[UR12][R4.64+0xc] ;  /* 0x00000c0c04157981 */ /* 0x000f62000c1e1900 */
[----:B------:R-:W-:Y:S01]  /*0a40*/  UIADD3 UR5, UPT, UPT, UR5, 0x4, URZ ;  /* 0x0000000405057890 */ /* 0x000fe2000fffe0ff */
[----:B--2---:R-:W-:-:S02]  /*0a50*/  LEA R22, R19, UR6, 0x2 ;  /* 0x0000000613167c11 */ /* 0x004fc4000f8e10ff */
[----:B---3--:R-:W-:Y:S02]  /*0a60*/  LEA R20, R15, UR6, 0x2 ;  /* 0x000000060f147c11 */ /* 0x008fe4000f8e10ff */
[----:B----4-:R-:W-:Y:S02]  /*0a70*/  LEA R18, R16, UR6, 0x2 ;  /* 0x0000000610127c11 */ /* 0x010fe4000f8e10ff */
[----:B-----5:R-:W-:-:S03]  /*0a80*/  LEA R24, R21, UR6, 0x2 ;  /* 0x0000000615187c11 */ /* 0x020fc6000f8e10ff */
[----:B------:R0:W-:Y:S04]  /*0a90*/  STS [R18], R13 ;  /* 0x0000000d12007388 */ /* 0x0001e80000000800 */
[----:B------:R0:W-:Y:S04]  /*0aa0*/  STS [R20], R13 ;  /* 0x0000000d14007388 */ /* 0x0001e80000000800 */
[----:B------:R0:W-:Y:S04]  /*0ab0*/  STS [R22], R13 ;  /* 0x0000000d16007388 */ /* 0x0001e80000000800 */
[----:B------:R0:W-:Y:S02]  /*0ac0*/  STS [R24], R13 ;  /* 0x0000000d18007388 */ /* 0x0001e40000000800 */
.L_x_5:
[----:B------:R-:W-:Y:S05]  /*0ad0*/  @!P0 BRA `(.L_x_1) ;  /* 0x0000000000508947 */ /* 0x000fea0003800000 */
[----:B------:R-:W2:Y:S01]  /*0ae0*/  LDC.64 R4, c[0x0][0x3a0] ;  /* 0x0000e800ff047b82 */ /* 0x000ea20000000a00 */
[----:B------:R-:W-:-:S04]  /*0af0*/  VIADD R15, R6, UR5 ;  /* 0x00000005060f7c36 */ /* 0x000fc80008000000 */
[----:B--2---:R-:W-:-:S06]  /*0b00*/  IMAD.WIDE.U32 R4, R15, 0x4, R4 ;  /* 0x000000040f047825 */ /* 0x004fcc00078e0004 */
[----:B------:R-:W1:Y:S01]  /*0b10*/  LDG.E R4, desc[UR12][R4.64] ;  /* 0x0000000c04047981 */ /* 0x000e62000c1e1900 */
[----:B------:R-:W-:Y:S02]  /*0b20*/  ISETP.NE.AND P0, PT, R14, 0x1, PT ;  /* 0x000000010e00780c */ /* 0x000fe40003f05270 */
[----:B-1----:R-:W-:-:S05]  /*0b30*/  LEA R16, R4, UR6, 0x2 ;  /* 0x0000000604107c11 */ /* 0x002fca000f8e10ff */
[----:B------:R2:W-:Y:S06]  /*0b40*/  STS [R16], R13 ;  /* 0x0000000d10007388 */ /* 0x0005ec0000000800 */
[----:B------:R-:W-:Y:S05]  /*0b50*/  @!P0 BRA `(.L_x_1) ;  /* 0x0000000000308947 */ /* 0x000fea0003800000 */
[----:B------:R-:W1:Y:S01]  /*0b60*/  LDC.64 R4, c[0x0][0x3a0] ;  /* 0x0000e800ff047b82 */ /* 0x000e620000000a00 */
[----:B------:R-:W-:Y:S02]  /*0b70*/  IADD3 R15, P1, PT, R6, UR5, RZ ;  /* 0x00000005060f7c10 */ /* 0x000fe4000ff3e0ff */
[----:B------:R-:W-:-:S03]  /*0b80*/  ISETP.NE.AND P0, PT, R14, 0x2, PT ;  /* 0x000000020e00780c */ /* 0x000fc60003f05270 */
[----:B------:R-:W-:Y:S01]  /*0b90*/  IMAD.X R14, RZ, RZ, RZ, P1 ;  /* 0x000000ffff0e7224 */ /* 0x000fe200008e06ff */
[----:B-1----:R-:W-:-:S04]  /*0ba0*/  LEA R4, P1, R15, R4, 0x2 ;  /* 0x000000040f047211 */ /* 0x002fc800078210ff */
[----:B------:R-:W-:-:S05]  /*0bb0*/  LEA.HI.X R5, R15, R5, R14, 0x2, P1 ;  /* 0x000000050f057211 */ /* 0x000fca00008f140e */
[----:B------:R-:W3:Y:S04]  /*0bc0*/  LDG.E R14, desc[UR12][R4.64+0x4] ;  /* 0x0000040c040e7981 */ /* 0x000ee8000c1e1900 */
[----:B------:R-:W2:Y:S01]  /*0bd0*/  @P0 LDG.E R15, desc[UR12][R4.64+0x8] ;  /* 0x0000080c040f0981 */ /* 0x000ea2000c1e1900 */
[----:B---3--:R-:W-:Y:S02]  /*0be0*/  LEA R14, R14, UR6, 0x2 ;  /* 0x000000060e0e7c11 */ /* 0x008fe4000f8e10ff */
[----:B--2---:R-:W-:-:S03]  /*0bf0*/  @P0 LEA R16, R15, UR6, 0x2 ;  /* 0x000000060f100c11 */ /* 0x004fc6000f8e10ff */
[----:B------:R3:W-:Y:S04]  /*0c00*/  STS [R14], R13 ;  /* 0x0000000d0e007388 */ /* 0x0007e80000000800 */
[----:B------:R3:W-:Y:S02]  /*0c10*/  @P0 STS [R16], R13 ;  /* 0x0000000d10000388 */ /* 0x0007e40000000800 */
.L_x_1:
[----:B------:R-:W-:Y:S05]  /*0c20*/  BSYNC.RECONVERGENT B0 ;  /* 0x0000000000007941 */ /* 0x000fea0003800200 */
.L_x_0:
[----:B------:R-:W-:Y:S01]  /*0c30*/  BAR.SYNC.DEFER_BLOCKING 0x0 ;  /* 0x0000000000007b1d */ /* 0x000fe20000010000 */
[----:B------:R-:W-:-:S09]  /*0c40*/  UISETP.GE.U32.AND UP0, UPT, UR10, 0x2, UPT ;  /* 0x000000020a00788c */ /* 0x000fd2000bf06070 */
[----:B------:R-:W-:Y:S05]  /*0c50*/  BRA.U !UP0, `(.L_x_6) ;  /* 0x0000000108d47547 */ /* 0x000fea000b800000 */
[----:B0-----:R-:W-:Y:S02]  /*0c60*/  IMAD.U32 R4, RZ, RZ, UR10 ;  /* 0x0000000aff047e24 */ /* 0x001fe4000f8e00ff */
[----:B------:R-:W-:-:S07]  /*0c70*/  IMAD.U32 R5, RZ, RZ, UR10 ;  /* 0x0000000aff057e24 */ /* 0x000fce000f8e00ff */
.L_x_12:
[--C-:B-123--:R-:W-:Y:S01]  /*0c80*/  IMAD.MOV.U32 R13, RZ, RZ, R5.reuse ;  /* 0x000000ffff0d7224 */ /* 0x10efe200078e0005 */
[----:B------:R-:W-:Y:S01]  /*0c90*/  SHF.R.U32.HI R5, RZ, 0x1, R5 ;  /* 0x00000001ff057819 */ /* 0x000fe20000011605 */
[----:B------:R-:W-:Y:S03]  /*0ca0*/  BSSY.RECONVERGENT B0, `(.L_x_7) ;  /* 0x0000014000007945 */ /* 0x000fe60003800200 */
[----:B------:R-:W-:-:S13]  /*0cb0*/  ISETP.GE.U32.AND P0, PT, R0, R5, PT ;  /* 0x000000050000720c */ /* 0x000fda0003f06070 */
[----:B0-----:R-:W-:Y:S05]  /*0cc0*/  @P0 BRA `(.L_x_8) ;  /* 0x0000000000440947 */ /* 0x001fea0003800000 */
[----:B------:R-:W-:Y:S01]  /*0cd0*/  IMAD R15, R5, 0x4, R12 ;  /* 0x00000004050f7824 */ /* 0x000fe200078e020c */
[----:B------:R-:W-:Y:S05]  /*0ce0*/  LDS R14, [R12] ;  /* 0x000000000c0e7984 */ /* 0x000fea0000000800 */
[----:B------:R-:W0:Y:S02]  /*0cf0*/  LDS R15, [R15] ;  /* 0x000000000f0f7984 */ /* 0x000e240000000800 */
[----:B0-----:R-:W-:-:S13]  /*0d00*/  ISETP.NE.AND P0, PT, R14, R15, PT ;  /* 0x0000000f0e00720c */ /* 0x001fda0003f05270 */
[----:B------:R-:W-:Y:S05]  /*0d10*/  @P0 BRA `(.L_x_9) ;  /* 0x00000000001c0947 */ /* 0x000fea0003800000 */
[----:B------:R-:W-:Y:S01]  /*0d20*/  IMAD R15, R5, 0x4, R11 ;  /* 0x00000004050f7824 */ /* 0x000fe200078e020b */
[----:B------:R-:W-:Y:S05]  /*0d30*/  LDS R14, [R11] ;  /* 0x000000000b0e7984 */ /* 0x000fea0000000800 */
[----:B------:R-:W0:Y:S02]  /*0d40*/  LDS R15, [R15] ;  /* 0x000000000f0f7984 */ /* 0x000e240000000800 */
[----:B0-----:R-:W-:-:S13]  /*0d50*/  ISETP.GT.AND P0, PT, R14, R15, PT ;  /* 0x0000000f0e00720c */ /* 0x001fda0003f04270 */
[----:B------:R-:W-:Y:S05]  /*0d60*/  @!P0 BRA `(.L_x_8) ;  /* 0x00000000001c8947 */ /* 0x000fea0003800000 */
[----:B------:R1:W-:Y:S01]  /*0d70*/  STS [R11], R15 ;  /* 0x0000000f0b007388 */ /* 0x0003e20000000800 */
[----:B------:R-:W-:Y:S05]  /*0d80*/  BRA `(.L_x_8) ;  /* 0x0000000000147947 */ /* 0x000fea0003800000 */
.L_x_9:
[----:B------:R-:W-:-:S13]  /*0d90*/  ISETP.GT.AND P0, PT, R14, R15, PT ;  /* 0x0000000f0e00720c */ /* 0x000fda0003f04270 */
[----:B------:R-:W-:Y:S01]  /*0da0*/  @P0 IMAD R14, R5, 0x4, R11 ;  /* 0x00000004050e0824 */ /* 0x000fe200078e020b */
[----:B------:R-:W-:Y:S05]  /*0db0*/  @P0 STS [R12], R15 ;  /* 0x0000000f0c000388 */ /* 0x000fea0000000800 */
[----:B------:R-:W0:Y:S04]  /*0dc0*/  @P0 LDS R14, [R14] ;  /* 0x000000000e0e0984 */ /* 0x000e280000000800 */
[----:B0-----:R0:W-:Y:S02]  /*0dd0*/  @P0 STS [R11], R14 ;  /* 0x0000000e0b000388 */ /* 0x0011e40000000800 */
.L_x_8:
[----:B------:R-:W-:Y:S05]  /*0de0*/  BSYNC.RECONVERGENT B0 ;  /* 0x0000000000007941 */ /* 0x000fea0003800200 */
.L_x_7:
[----:B-1----:R-:W-:Y:S01]  /*0df0*/  LOP3.LUT R15, R13, 0x7fe, RZ, 0xc0, !PT ;  /* 0x000007fe0d0f7812 */ /* 0x002fe200078ec0ff */
[----:B------:R-:W-:Y:S03]  /*0e00*/  BAR.SYNC.DEFER_BLOCKING 0x0 ;  /* 0x0000000000007b1d */ /* 0x000fe60000010000 */
[----:B------:R-:W-:-:S13]  /*0e10*/  ISETP.GT.U32.AND P0, PT, R4, R15, PT ;  /* 0x0000000f0400720c */ /* 0x000fda0003f04070 */
[----:B------:R-:W-:Y:S05]  /*0e20*/  @!P0 BRA `(.L_x_10) ;  /* 0x0000000000508947 */ /* 0x000fea0003800000 */
[----:B------:R-:W1:Y:S01]  /*0e30*/  S2R R17, SR_CgaCtaId ;  /* 0x0000000000117919 */ /* 0x000e620000008800 */
[----:B0-----:R-:W-:Y:S02]  /*0e40*/  MOV R14, 0x400 ;  /* 0x00000400000e7802 */ /* 0x001fe40000000f00 */
[----:B------:R-:W-:-:S06]  /*0e50*/  LEA R15, R4, UR6, 0x2 ;  /* 0x00000006040f7c11 */ /* 0x000fcc000f8e10ff */
[----:B------:R-:W-:Y:S01]  /*0e60*/  LDS R15, [R15+-0x4] ;  /* 0xfffffc000f0f7984 */ /* 0x000fe20000000800 */
[----:B-1----:R-:W-:-:S05]  /*0e70*/  LEA R17, R17, R14, 0x18 ;  /* 0x0000000e11117211 */ /* 0x002fca00078ec0ff */
[----:B------:R-:W0:Y:S02]  /*0e80*/  LDS R14, [R17+0xfa0] ;  /* 0x000fa000110e7984 */ /* 0x000e240000000800 */
[----:B0-----:R-:W-:-:S13]  /*0e90*/  ISETP.NE.AND P0, PT, R14, R15, PT ;  /* 0x0000000f0e00720c */ /* 0x001fda0003f05270 */
[----:B------:R-:W-:Y:S05]  /*0ea0*/  @P0 BRA `(.L_x_11) ;  /* 0x00000000001c0947 */ /* 0x000fea0003800000 */
[----:B------:R-:W-:Y:S01]  /*0eb0*/  IMAD R15, R4, 0x4, R17 ;  /* 0x00000004040f7824 */ /* 0x000fe200078e0211 */
[----:B------:R-:W-:Y:S05]  /*0ec0*/  LDS R14, [R17] ;  /* 0x00000000110e7984 */ /* 0x000fea0000000800 */
[----:B------:R-:W0:Y:S02]  /*0ed0*/  LDS R15, [R15+-0x4] ;  /* 0xfffffc000f0f7984 */ /* 0x000e240000000800 */
[----:B0-----:R-:W-:-:S13]  /*0ee0*/  ISETP.GT.AND P0, PT, R14, R15, PT ;  /* 0x0000000f0e00720c */ /* 0x001fda0003f04270 */
[----:B------:R-:W-:Y:S05]  /*0ef0*/  @!P0 BRA `(.L_x_10) ;  /* 0x00000000001c8947 */ /* 0x000fea0003800000 */
[----:B------:R1:W-:Y:S01]  /*0f00*/  STS [R17], R15 ;  /* 0x0000000f11007388 */ /* 0x0003e20000000800 */
[----:B------:R-:W-:Y:S05]  /*0f10*/  BRA `(.L_x_10) ;  /* 0x0000000000147947 */ /* 0x000fea0003800000 */
.L_x_11:
[----:B------:R-:W-:-:S13]  /*0f20*/  ISETP.GT.AND P0, PT, R14, R15, PT ;  /* 0x0000000f0e00720c */ /* 0x000fda0003f04270 */
[----:B------:R-:W-:Y:S01]  /*0f30*/  @P0 IMAD R14, R4, 0x4, R17 ;  /* 0x00000004040e0824 */ /* 0x000fe200078e0211 */
[----:B------:R-:W-:Y:S05]  /*0f40*/  @P0 STS [R17+0xfa0], R15 ;  /* 0x000fa00f11000388 */ /* 0x000fea0000000800 */
[----:B------:R-:W0:Y:S04]  /*0f50*/  @P0 LDS R14, [R14+-0x4] ;  /* 0xfffffc000e0e0984 */ /* 0x000e280000000800 */
[----:B0-----:R2:W-:Y:S02]  /*0f60*/  @P0 STS [R17], R14 ;  /* 0x0000000e11000388 */ /* 0x0015e40000000800 */
.L_x_10:
[----:B------:R-:W-:Y:S01]  /*0f70*/  BAR.SYNC.DEFER_BLOCKING 0x0 ;  /* 0x0000000000007b1d */ /* 0x000fe20000010000 */
[----:B------:R-:W-:Y:S02]  /*0f80*/  ISETP.GT.U32.AND P0, PT, R13, 0x3, PT ;  /* 0x000000030d00780c */ /* 0x000fe40003f04070 */
[----:B------:R-:W-:-:S11]  /*0f90*/  SHF.R.U32.HI R4, RZ, 0x1, R4 ;  /* 0x00000001ff047819 */ /* 0x000fd60000011604 */
[----:B------:R-:W-:Y:S05]  /*0fa0*/  @P0 BRA `(.L_x_12) ;  /* 0xfffffffc00340947 */ /* 0x000fea000383ffff */
.L_x_6:
[----:B------:R-:W4:Y:S01]  /*0fb0*/  S2UR UR7, SR_CgaCtaId ;  /* 0x00000000000779c3 */ /* 0x000f220000008800 */
[----:B------:R-:W-:Y:S01]  /*0fc0*/  UMOV UR5, 0x400 ;  /* 0x0000040000057882 */ /* 0x000fe20000000000 */
[----:B-1----:R-:W-:Y:S01]  /*0fd0*/  VIADD R15, R6, UR4 ;  /* 0x00000004060f7c36 */ /* 0x002fe20008000000 */
[----:B------:R-:W-:Y:S01]  /*0fe0*/  UIADD3 UR4, UPT, UPT, UR4, 0x1, URZ ;  /* 0x0000000104047890 */ /* 0x000fe2000fffe0ff */
[----:B------:R-:W-:Y:S02]  /*0ff0*/  VIADD R10, R10, 0x1 ;  /* 0x000000010a0a7836 */ /* 0x000fe40000000000 */
[----:B------:R-:W-:Y:S02]  /*1000*/  VIADD R9, R9, 0x1 ;  /* 0x0000000109097836 */ /* 0x000fe40000000000 */
[----:B0-----:R-:W0:Y:S01]  /*1010*/  LDC.64 R4, c[0x0][0x3a0] ;  /* 0x0000e800ff047b82 */ /* 0x001e220000000a00 */
[----:B----4-:R-:W-:Y:S01]  /*1020*/  ULEA UR5, UR7, UR5, 0x18 ;  /* 0x0000000507057291 */ /* 0x010fe2000f8ec0ff */
[----:B0-----:R-:W-:-:S08]  /*1030*/  IMAD.WIDE.U32 R4, R15, 0x4, R4 ;  /* 0x000000040f047825 */ /* 0x001fd000078e0004 */
[----:B--23--:R-:W0:Y:S02]  /*1040*/  LDS R13, [UR5] ;  /* 0x00000005ff0d7984 */ /* 0x00ce240008000800 */
[----:B------:R-:W1:Y:S02]  /*1050*/  LDCU UR5, c[0x0][0x388] ;  /* 0x00007100ff0577ac */ /* 0x000e640008000800 */
[----:B-1----:R-:W-:Y:S01]  /*1060*/  UISETP.NE.AND UP0, UPT, UR4, UR5, UPT ;  /* 0x000000050400728c */ /* 0x002fe2000bf05270 */
[----:B0-----:R0:W-:Y:S01]  /*1070*/  STG.E desc[UR12][R4.64], R13 ;  /* 0x0000000d04007986 */ /* 0x0011e2000c10190c */
[----:B------:R-:W-:Y:S07]  /*1080*/  BAR.SYNC.DEFER_BLOCKING 0x0 ;  /* 0x0000000000007b1d */ /* 0x000fee0000010000 */
[----:B------:R-:W-:Y:S05]  /*1090*/  BRA.U UP0, `(.L_x_13) ;  /* 0xfffffff100547547 */ /* 0x000fea000b83ffff */
[----:B------:R-:W-:Y:S05]  /*10a0*/  EXIT ;  /* 0x000000000000794d */ /* 0x000fea0003800000 */
.L_x_14:
[----:B------:R-:W-:-:S00]  /*10b0*/  BRA `(.L_x_14) ;  /* 0xfffffffc00fc7947 */ /* 0x000fc0000383ffff */
[----:B------:R-:W-:-:S00]  /*10c0*/  NOP ;  /* 0x0000000000007918 */ /* 0x000fc00000000000 */
        /* <DEDUP_REMOVED lines=11> */
.L_x_19:


//--------------------- .text._Z11computeDistiiPiS_ --------------------------
	.section	.text._Z11computeDistiiPiS_,"ax",@progbits
	.align	128
        .global         _Z11computeDistiiPiS_
        .type           _Z11computeDistiiPiS_,@function
        .size           _Z11computeDistiiPiS_,(.L_x_20 - _Z11computeDistiiPiS_)
        .other          _Z11computeDistiiPiS_,@"STO_CUDA_ENTRY STV_DEFAULT"
_Z11computeDistiiPiS_:
.text._Z11computeDistiiPiS_:
[----:B------:R-:W-:Y:S01]  /*0000*/  LDC R1, c[0x0][0x37c] ;  /* 0x0000df00ff017b82 */ /* 0x000fe20000000800 */
[----:B------:R-:W0:Y:S07]  /*0010*/  S2R R0, SR_CTAID.Y ;  /* 0x0000000000007919 */ /* 0x000e2e0000002600 */
[----:B------:R-:W0:Y:S01]  /*0020*/  S2UR UR7, SR_CTAID.X ;  /* 0x00000000000779c3 */ /* 0x000e220000002500 */
[----:B------:R-:W1:Y:S01]  /*0030*/  LDCU.64 UR8, c[0x0][0x358] ;  /* 0x00006b00ff0877ac */ /* 0x000e620008000a00 */
[----:B0-----:R-:W-:-:S13]  /*0040*/  ISETP.LE.U32.AND P0, PT, R0, UR7, PT ;  /* 0x0000000700007c0c */ /* 0x001fda000bf03070 */
[----:B-1----:R-:W-:Y:S05]  /*0050*/  @P0 BRA `(.L_x_15) ;  /* 0x0000000000c00947 */ /* 0x002fea0003800000 */
[----:B------:R-:W0:Y:S01]  /*0060*/  LDC R8, c[0x0][0x360] ;  /* 0x0000d800ff087b82 */ /* 0x000e220000000800 */
[----:B------:R-:W1:Y:S07]  /*0070*/  S2R R9, SR_TID.X ;  /* 0x0000000000097919 */ /* 0x000e6e0000002100 */
[----:B------:R-:W1:Y:S01]  /*0080*/  LDC R10, c[0x0][0x384] ;  /* 0x0000e100ff0a7b82 */ /* 0x000e620000000800 */
[----:B0-----:R-:W-:-:S13]  /*0090*/  ISETP.GE.U32.AND P0, PT, R8, 0x2, PT ;  /* 0x000000020800780c */ /* 0x001fda0003f06070 */
[----:B------:R-:W0:Y:S01]  /*00a0*/  @P0 LDC.64 R4, c[0x0][0x388] ;  /* 0x0000e200ff040b82 */ /* 0x000e220000000a00 */
[--C-:B-1----:R-:W-:Y:S02]  /*00b0*/  @P0 IMAD R3, R10, UR7, R9.reuse ;  /* 0x000000070a030c24 */ /* 0x102fe4000f8e0209 */
[----:B------:R-:W-:Y:S02]  /*00c0*/  @P0 IMAD R7, R0, R10, R9 ;  /* 0x0000000a00070224 */ /* 0x000fe400078e0209 */
[----:B0-----:R-:W-:-:S04]  /*00d0*/  @P0 IMAD.WIDE R2, R3, 0x4, R4 ;  /* 0x0000000403020825 */ /* 0x001fc800078e0204 */
[----:B------:R-:W-:Y:S02]  /*00e0*/  @P0 IMAD.WIDE R4, R7, 0x4, R4 ;  /* 0x0000000407040825 */ /* 0x000fe400078e0204 */
[----:B------:R-:W2:Y:S04]  /*00f0*/  @P0 LDG.E R2, desc[UR8][R2.64] ;  /* 0x0000000802020981 */ /* 0x000ea8000c1e1900 */
[----:B------:R-:W2:Y:S01]  /*0100*/  @P0 LDG.E R5, desc[UR8][R4.64] ;  /* 0x0000000804050981 */ /* 0x000ea2000c1e1900 */
[----:B------:R-:W0:Y:S01]  /*0110*/  S2UR UR5, SR_CgaCtaId ;  /* 0x00000000000579c3 */ /* 0x000e220000008800 */
[----:B------:R-:W-:Y:S02]  /*0120*/  UMOV UR4, 0x400 ;  /* 0x0000040000047882 */ /* 0x000fe40000000000 */
[----:B0-----:R-:W-:-:S06]  /*0130*/  ULEA UR4, UR5, UR4, 0x18 ;  /* 0x0000000405047291 */ /* 0x001fcc000f8ec0ff */
[----:B------:R-:W-:Y:S01]  /*0140*/  LEA R6, R9, UR4, 0x2 ;  /* 0x0000000409067c11 */ /* 0x000fe2000f8e10ff */
[----:B--2---:R-:W-:-:S04]  /*0150*/  @P0 IMAD.IADD R7, R2, 0x1, -R5 ;  /* 0x0000000102070824 */ /* 0x004fc800078e0a05 */
[----:B------:R-:W-:-:S05]  /*0160*/  @P0 IMAD R7, R7, R7, RZ ;  /* 0x0000000707070224 */ /* 0x000fca00078e02ff */
[----:B------:R0:W-:Y:S01]  /*0170*/  @P0 STS [R6], R7 ;  /* 0x0000000706000388 */ /* 0x0001e20000000800 */
[----:B------:R-:W-:Y:S01]  /*0180*/  BAR.SYNC.DEFER_BLOCKING 0x0 ;  /* 0x0000000000007b1d */ /* 0x000fe20000010000 */
[----:B------:R-:W-:-:S13]  /*0190*/  ISETP.GE.AND P0, PT, R10, 0x2, PT ;  /* 0x000000020a00780c */ /* 0x000fda0003f06270 */
[----:B0-----:R-:W-:Y:S05]  /*01a0*/  @!P0 BRA `(.L_x_15) ;  /* 0x00000000006c8947 */ /* 0x001fea0003800000 */
[----:B------:R-:W0:Y:S01]  /*01b0*/  LDCU UR5, c[0x0][0x384] ;  /* 0x00007080ff0577ac */ /* 0x000e220008000800 */
[----:B------:R-:W-:Y:S01]  /*01c0*/  IMAD.MOV.U32 R3, RZ, RZ, R8 ;  /* 0x000000ffff037224 */ /* 0x000fe200078e0008 */
[----:B0-----:R-:W-:-:S07]  /*01d0*/  MOV R2, UR5 ;  /* 0x0000000500027c02 */ /* 0x001fce0008000f00 */
.L_x_17:
[----:B------:R-:W-:Y:S02]  /*01e0*/  SHF.R.U32.HI R7, RZ, 0x1, R2 ;  /* 0x00000001ff077819 */ /* 0x000fe40000011602 */
[----:B------:R-:W-:Y:S02]  /*01f0*/  LOP3.LUT R8, R2, 0x7ffffffe, RZ, 0xc0, !PT ;  /* 0x7ffffffe02087812 */ /* 0x000fe400078ec0ff */
[----:B------:R-:W-:Y:S02]  /*0200*/  ISETP.GE.U32.AND P0, PT, R9, R7, PT ;  /* 0x000000070900720c */ /* 0x000fe40003f06070 */
[----:B------:R-:W-:-:S11]  /*0210*/  ISETP.GT.U32.AND P1, PT, R3, R8, PT ;  /* 0x000000080300720c */ /* 0x000fd60003f24070 */
[----:B------:R-:W-:Y:S01]  /*0220*/  @!P0 IMAD R4, R7, 0x4, R6 ;  /* 0x0000000407048824 */ /* 0x000fe200078e0206 */
[----:B01----:R-:W-:Y:S05]  /*0230*/  @!P0 LDS R5, [R6] ;  /* 0x0000000006058984 */ /* 0x003fea0000000800 */
[----:B------:R-:W0:Y:S02]  /*0240*/  @!P0 LDS R4, [R4] ;  /* 0x0000000004048984 */ /* 0x000e240000000800 */
[----:B0-----:R-:W-:-:S05]  /*0250*/  @!P0 IADD3 R5, PT, PT, R4, R5, RZ ;  /* 0x0000000504058210 */ /* 0x001fca0007ffe0ff */
[----:B------:R0:W-:Y:S01]  /*0260*/  @!P0 STS [R6], R5 ;  /* 0x0000000506008388 */ /* 0x0001e20000000800 */
[----:B------:R-:W-:Y:S06]  /*0270*/  BAR.SYNC.DEFER_BLOCKING 0x0 ;  /* 0x0000000000007b1d */ /* 0x000fec0000010000 */
[----:B------:R-:W-:Y:S05]  /*0280*/  @!P1 BRA `(.L_x_16) ;  /* 0x0000000000209947 */ /* 0x000fea0003800000 */
[----:B------:R-:W1:Y:S01]  /*0290*/  S2UR UR6, SR_CgaCtaId ;  /* 0x00000000000679c3 */ /* 0x000e620000008800 */
[----:B------:R-:W-:Y:S01]  /*02a0*/  UMOV UR5, 0x400 ;  /* 0x0000040000057882 */ /* 0x000fe20000000000 */
[----:B------:R-:W-:-:S06]  /*02b0*/  LEA R4, R3, UR4, 0x2 ;  /* 0x0000000403047c11 */ /* 0x000fcc000f8e10ff */
[----:B------:R-:W-:Y:S01]  /*02c0*/  LDS R4, [R4+-0x4] ;  /* 0xfffffc0004047984 */ /* 0x000fe20000000800 */
[----:B-1----:R-:W-:-:S09]  /*02d0*/  ULEA UR4, UR6, UR5, 0x18 ;  /* 0x0000000506047291 */ /* 0x002fd2000f8ec0ff */
[----:B0-----:R-:W0:Y:S02]  /*02e0*/  LDS R5, [UR4] ;  /* 0x00000004ff057984 */ /* 0x001e240008000800 */
[----:B0-----:R-:W-:-:S05]  /*02f0*/  IMAD.IADD R5, R4, 0x1, R5 ;  /* 0x0000000104057824 */ /* 0x001fca00078e0205 */
[----:B------:R1:W-:Y:S02]  /*0300*/  STS [UR4], R5 ;  /* 0x00000005ff007988 */ /* 0x0003e40008000804 */
.L_x_16:
[----:B------:R-:W-:Y:S01]  /*0310*/  BAR.SYNC.DEFER_BLOCKING 0x0 ;  /* 0x0000000000007b1d */ /* 0x000fe20000010000 */
[----:B------:R-:W-:Y:S02]  /*0320*/  ISETP.GT.U32.AND P0, PT, R2, 0x3, PT ;  /* 0x000000030200780c */ /* 0x000fe40003f04070 */
[----:B------:R-:W-:Y:S02]  /*0330*/  MOV R2, R7 ;  /* 0x0000000700027202 */ /* 0x000fe40000000f00 */
[----:B------:R-:W-:-:S09]  /*0340*/  SHF.R.U32.HI R3, RZ, 0x1, R3 ;  /* 0x00000001ff037819 */ /* 0x000fd20000011603 */
[----:B------:R-:W-:Y:S05]  /*0350*/  @P0 BRA `(.L_x_17) ;  /* 0xfffffffc00a00947 */ /* 0x000fea000383ffff */
.L_x_15:
[----:B------:R-:W2:Y:S01]  /*0360*/  S2UR UR5, SR_CgaCtaId ;  /* 0x00000000000579c3 */ /* 0x000ea20000008800 */
[----:B------:R-:W-:-:S07]  /*0370*/  UMOV UR4, 0x400 ;  /* 0x0000040000047882 */ /* 0x000fce0000000000 */
[----:B------:R-:W3:Y:S08]  /*0380*/  LDC R7, c[0x0][0x380] ;  /* 0x0000e000ff077b82 */ /* 0x000ef00000000800 */
[----:B------:R-:W4:Y:S01]  /*0390*/  LDC.64 R2, c[0x0][0x390] ;  /* 0x0000e400ff027b82 */ /* 0x000f220000000a00 */
[----:B--2---:R-:W-:Y:S01]  /*03a0*/  ULEA UR4, UR5, UR4, 0x18 ;  /* 0x0000000405047291 */ /* 0x004fe2000f8ec0ff */
[----:B---3--:R-:W-:-:S08]  /*03b0*/  IMAD R7, R7, UR7, R0 ;  /* 0x0000000707077c24 */ /* 0x008fd0000f8e0200 */
[----:B01----:R-:W0:Y:S01]  /*03c0*/  LDS R5, [UR4] ;  /* 0x00000004ff057984 */ /* 0x003e220008000800 */
[----:B----4-:R-:W-:-:S05]  /*03d0*/  IMAD.WIDE R2, R7, 0x4, R2 ;  /* 0x0000000407027825 */ /* 0x010fca00078e0202 */
[----:B0-----:R-:W-:Y:S01]  /*03e0*/  STG.E desc[UR8][R2.64], R5 ;  /* 0x0000000502007986 */ /* 0x001fe2000c101908 */
[----:B------:R-:W-:Y:S05]  /*03f0*/  EXIT ;  /* 0x000000000000794d */ /* 0x000fea0003800000 */
.L_x_18:
        /* <DEDUP_REMOVED lines=16> */
.L_x_20:


//--------------------- .nv.shared._Z3knniiiPiS_S_ --------------------------
	.section	.nv.shared._Z3knniiiPiS_S_,"aw",@nobits
	.sectionflags	@""
	.align	16
.nv.shared._Z3knniiiPiS_S_:
	.zero		5024


//--------------------- .nv.shared.reserved.0     --------------------------
	.section	.nv.shared.reserved.0,"aw",@nobits
	.weak		__nv_reservedSMEM_offset_0_alias
	.size		__nv_reservedSMEM_offset_0_alias, 0, 64
	.other		__nv_reservedSMEM_offset_0_alias,@"STO_CUDA_RESERVED_SHARED STV_DEFAULT"
__nv_reservedSMEM_offset_0_alias:
	.zero		0
	.zero		64


//--------------------- .nv.shared._Z11computeDistiiPiS_ --------------------------
	.section	.nv.shared._Z11computeDistiiPiS_,"aw",@nobits
	.sectionflags	@""
	.align	16
	.zero		1024


//--------------------- .nv.constant0._Z3knniiiPiS_S_ --------------------------
	.section	.nv.constant0._Z3knniiiPiS_S_,"a",@progbits
	.sectionflags	@""
	.align	4
.nv.constant0._Z3knniiiPiS_S_:
	.zero		936


//--------------------- .nv.constant0._Z11computeDistiiPiS_ --------------------------
	.section	.nv.constant0._Z11computeDistiiPiS_,"a",@progbits
	.sectionflags	@""
	.align	4
.nv.constant0._Z11computeDistiiPiS_:
	.zero		920


//--------------------- SYMBOLS --------------------------

	.type		.nv.reservedSmem.offset0,@object
	.size		.nv.reservedSmem.offset0,0x4
	.type		.nv.reservedSmem.cap,@object
	.size		.nv.reservedSmem.cap,0x4
